//
// Generated by NVIDIA NVVM Compiler
//
// Compiler Build ID: CL-36424714
// Cuda compilation tools, release 13.0, V13.0.88
// Based on NVVM 20.0.0
//

.version 9.0
.target sm_100
.address_size 64

	// .globl	_ZN6cuBERT18kernel_layer_norm_EPfiiPKfS2_

.visible .entry _ZN6cuBERT18kernel_layer_norm_EPfiiPKfS2_(
	.param .u64 .ptr .align 1 _ZN6cuBERT18kernel_layer_norm_EPfiiPKfS2__param_0,
	.param .u32 _ZN6cuBERT18kernel_layer_norm_EPfiiPKfS2__param_1,
	.param .u32 _ZN6cuBERT18kernel_layer_norm_EPfiiPKfS2__param_2,
	.param .u64 .ptr .align 1 _ZN6cuBERT18kernel_layer_norm_EPfiiPKfS2__param_3,
	.param .u64 .ptr .align 1 _ZN6cuBERT18kernel_layer_norm_EPfiiPKfS2__param_4
)
{
	.reg .pred 	%p<14>;
	.reg .b32 	%r<44>;
	.reg .b32 	%f<89>;
	.reg .b64 	%rd<66>;
	.reg .b64 	%fd<3>;

	ld.param.u64 	%rd14, [_ZN6cuBERT18kernel_layer_norm_EPfiiPKfS2__param_0];
	ld.param.u32 	%r25, [_ZN6cuBERT18kernel_layer_norm_EPfiiPKfS2__param_1];
	ld.param.u32 	%r24, [_ZN6cuBERT18kernel_layer_norm_EPfiiPKfS2__param_2];
	ld.param.u64 	%rd15, [_ZN6cuBERT18kernel_layer_norm_EPfiiPKfS2__param_3];
	ld.param.u64 	%rd16, [_ZN6cuBERT18kernel_layer_norm_EPfiiPKfS2__param_4];
	cvta.to.global.u64 	%rd1, %rd14;
	mov.u32 	%r26, %ctaid.x;
	mov.u32 	%r27, %ntid.x;
	mov.u32 	%r28, %tid.x;
	mad.lo.s32 	%r1, %r26, %r27, %r28;
	setp.ge.s32 	%p1, %r1, %r25;
	@%p1 bra 	$L__BB0_16;
	mul.lo.s32 	%r2, %r24, %r1;
	add.s32 	%r3, %r2, %r24;
	setp.lt.s32 	%p2, %r24, 1;
	mov.f32 	%f87, 0f00000000;
	mov.f32 	%f88, %f87;
	@%p2 bra 	$L__BB0_7;
	add.s32 	%r29, %r2, 1;
	max.s32 	%r4, %r3, %r29;
	sub.s32 	%r30, %r4, %r2;
	and.b32  	%r5, %r30, 3;
	setp.eq.s32 	%p3, %r5, 0;
	mov.f32 	%f88, 0f00000000;
	mov.u32 	%r38, %r2;
	mov.f32 	%f87, %f88;
	@%p3 bra 	$L__BB0_5;
	neg.s32 	%r36, %r5;
	mov.f32 	%f88, 0f00000000;
	mov.u32 	%r38, %r2;
$L__BB0_4:
	.pragma "nounroll";
	mul.wide.s32 	%rd18, %r38, 4;
	add.s64 	%rd17, %rd14, %rd18;
	// begin inline asm
	ld.global.nc.f32 %f21, [%rd17];
	// end inline asm
	add.f32 	%f87, %f87, %f21;
	fma.rn.f32 	%f88, %f21, %f21, %f88;
	add.s32 	%r38, %r38, 1;
	add.s32 	%r36, %r36, 1;
	setp.ne.s32 	%p4, %r36, 0;
	@%p4 bra 	$L__BB0_4;
$L__BB0_5:
	sub.s32 	%r31, %r2, %r4;
	setp.gt.u32 	%p5, %r31, -4;
	@%p5 bra 	$L__BB0_7;
$L__BB0_6:
	.pragma "nounroll";
	mul.wide.s32 	%rd23, %r38, 4;
	add.s64 	%rd19, %rd14, %rd23;
	// begin inline asm
	ld.global.nc.f32 %f22, [%rd19];
	// end inline asm
	add.f32 	%f26, %f87, %f22;
	fma.rn.f32 	%f27, %f22, %f22, %f88;
	add.s64 	%rd20, %rd19, 4;
	// begin inline asm
	ld.global.nc.f32 %f23, [%rd20];
	// end inline asm
	add.f32 	%f28, %f26, %f23;
	fma.rn.f32 	%f29, %f23, %f23, %f27;
	add.s64 	%rd21, %rd19, 8;
	// begin inline asm
	ld.global.nc.f32 %f24, [%rd21];
	// end inline asm
	add.f32 	%f30, %f28, %f24;
	fma.rn.f32 	%f31, %f24, %f24, %f29;
	add.s64 	%rd22, %rd19, 12;
	// begin inline asm
	ld.global.nc.f32 %f25, [%rd22];
	// end inline asm
	add.f32 	%f87, %f30, %f25;
	fma.rn.f32 	%f88, %f25, %f25, %f31;
	add.s32 	%r38, %r38, 4;
	setp.lt.s32 	%p6, %r38, %r3;
	@%p6 bra 	$L__BB0_6;
$L__BB0_7:
	setp.lt.s32 	%p7, %r24, 1;
	cvt.rn.f32.s32 	%f32, %r24;
	div.rn.f32 	%f15, %f87, %f32;
	div.rn.f32 	%f33, %f88, %f32;
	mul.f32 	%f34, %f15, %f15;
	sub.f32 	%f35, %f33, %f34;
	cvt.f64.f32 	%fd1, %f35;
	add.f64 	%fd2, %fd1, 0d3D719799812DEA11;
	cvt.rn.f32.f64 	%f36, %fd2;
	rsqrt.approx.f32 	%f16, %f36;
	@%p7 bra 	$L__BB0_16;
	and.b32  	%r14, %r24, 3;
	setp.lt.u32 	%p8, %r24, 4;
	mov.b32 	%r43, 0;
	@%p8 bra 	$L__BB0_11;
	and.b32  	%r43, %r24, 2147483644;
	neg.s32 	%r41, %r43;
	mul.wide.s32 	%rd24, %r2, 4;
	add.s64 	%rd25, %rd24, %rd14;
	add.s64 	%rd65, %rd25, 8;
	add.s64 	%rd26, %rd24, %rd1;
	add.s64 	%rd64, %rd26, 12;
	add.s64 	%rd63, %rd16, 8;
	add.s64 	%rd62, %rd15, 8;
	mov.u32 	%r40, %r2;
$L__BB0_10:
	.pragma "nounroll";
	mul.wide.s32 	%rd39, %r40, 4;
	add.s64 	%rd29, %rd14, %rd39;
	add.s64 	%rd40, %rd1, %rd39;
	add.s64 	%rd27, %rd62, -8;
	// begin inline asm
	ld.global.nc.f32 %f37, [%rd27];
	// end inline asm
	add.s64 	%rd28, %rd63, -8;
	// begin inline asm
	ld.global.nc.f32 %f38, [%rd28];
	// end inline asm
	mul.f32 	%f49, %f16, %f38;
	// begin inline asm
	ld.global.nc.f32 %f39, [%rd29];
	// end inline asm
	sub.f32 	%f50, %f39, %f15;
	fma.rn.f32 	%f51, %f49, %f50, %f37;
	st.global.f32 	[%rd40], %f51;
	add.s64 	%rd30, %rd62, -4;
	// begin inline asm
	ld.global.nc.f32 %f40, [%rd30];
	// end inline asm
	add.s64 	%rd31, %rd63, -4;
	// begin inline asm
	ld.global.nc.f32 %f41, [%rd31];
	// end inline asm
	mul.f32 	%f52, %f16, %f41;
	add.s64 	%rd32, %rd65, -4;
	// begin inline asm
	ld.global.nc.f32 %f42, [%rd32];
	// end inline asm
	sub.f32 	%f53, %f42, %f15;
	fma.rn.f32 	%f54, %f52, %f53, %f40;
	st.global.f32 	[%rd64+-8], %f54;
	// begin inline asm
	ld.global.nc.f32 %f43, [%rd62];
	// end inline asm
	// begin inline asm
	ld.global.nc.f32 %f44, [%rd63];
	// end inline asm
	mul.f32 	%f55, %f16, %f44;
	// begin inline asm
	ld.global.nc.f32 %f45, [%rd65];
	// end inline asm
	sub.f32 	%f56, %f45, %f15;
	fma.rn.f32 	%f57, %f55, %f56, %f43;
	st.global.f32 	[%rd64+-4], %f57;
	add.s64 	%rd36, %rd62, 4;
	// begin inline asm
	ld.global.nc.f32 %f46, [%rd36];
	// end inline asm
	add.s64 	%rd37, %rd63, 4;
	// begin inline asm
	ld.global.nc.f32 %f47, [%rd37];
	// end inline asm
	mul.f32 	%f58, %f16, %f47;
	add.s64 	%rd38, %rd65, 4;
	// begin inline asm
	ld.global.nc.f32 %f48, [%rd38];
	// end inline asm
	sub.f32 	%f59, %f48, %f15;
	fma.rn.f32 	%f60, %f58, %f59, %f46;
	st.global.f32 	[%rd64], %f60;
	add.s32 	%r41, %r41, 4;
	add.s64 	%rd65, %rd65, 16;
	add.s32 	%r40, %r40, 4;
	add.s64 	%rd64, %rd64, 16;
	add.s64 	%rd63, %rd63, 16;
	add.s64 	%rd62, %rd62, 16;
	setp.ne.s32 	%p9, %r41, 0;
	@%p9 bra 	$L__BB0_10;
$L__BB0_11:
	setp.eq.s32 	%p10, %r14, 0;
	@%p10 bra 	$L__BB0_16;
	setp.eq.s32 	%p11, %r14, 1;
	@%p11 bra 	$L__BB0_14;
	add.s32 	%r33, %r43, %r2;
	cvt.u64.u32 	%rd47, %r43;
	mul.wide.u32 	%rd48, %r43, 4;
	add.s64 	%rd41, %rd15, %rd48;
	// begin inline asm
	ld.global.nc.f32 %f61, [%rd41];
	// end inline asm
	add.s64 	%rd42, %rd16, %rd48;
	// begin inline asm
	ld.global.nc.f32 %f62, [%rd42];
	// end inline asm
	mul.f32 	%f67, %f16, %f62;
	mul.wide.s32 	%rd49, %r33, 4;
	add.s64 	%rd43, %rd14, %rd49;
	// begin inline asm
	ld.global.nc.f32 %f63, [%rd43];
	// end inline asm
	sub.f32 	%f68, %f63, %f15;
	fma.rn.f32 	%f69, %f67, %f68, %f61;
	add.s64 	%rd50, %rd1, %rd49;
	st.global.f32 	[%rd50], %f69;
	add.s64 	%rd44, %rd41, 4;
	// begin inline asm
	ld.global.nc.f32 %f64, [%rd44];
	// end inline asm
	add.s64 	%rd45, %rd42, 4;
	// begin inline asm
	ld.global.nc.f32 %f65, [%rd45];
	// end inline asm
	mul.f32 	%f70, %f16, %f65;
	cvt.s64.s32 	%rd51, %r2;
	add.s64 	%rd52, %rd47, %rd51;
	shl.b64 	%rd53, %rd52, 2;
	add.s64 	%rd54, %rd14, %rd53;
	add.s64 	%rd46, %rd54, 4;
	// begin inline asm
	ld.global.nc.f32 %f66, [%rd46];
	// end inline asm
	sub.f32 	%f71, %f66, %f15;
	fma.rn.f32 	%f72, %f70, %f71, %f64;
	add.s64 	%rd55, %rd1, %rd53;
	st.global.f32 	[%rd55+4], %f72;
	add.s32 	%r43, %r43, 2;
$L__BB0_14:
	and.b32  	%r34, %r24, 1;
	setp.eq.b32 	%p12, %r34, 1;
	not.pred 	%p13, %p12;
	@%p13 bra 	$L__BB0_16;
	add.s32 	%r35, %r43, %r2;
	mul.wide.u32 	%rd59, %r43, 4;
	add.s64 	%rd56, %rd15, %rd59;
	// begin inline asm
	ld.global.nc.f32 %f73, [%rd56];
	// end inline asm
	add.s64 	%rd57, %rd16, %rd59;
	// begin inline asm
	ld.global.nc.f32 %f74, [%rd57];
	// end inline asm
	mul.f32 	%f76, %f16, %f74;
	mul.wide.s32 	%rd60, %r35, 4;
	add.s64 	%rd58, %rd14, %rd60;
	// begin inline asm
	ld.global.nc.f32 %f75, [%rd58];
	// end inline asm
	sub.f32 	%f77, %f75, %f15;
	fma.rn.f32 	%f78, %f76, %f77, %f73;
	add.s64 	%rd61, %rd1, %rd60;
	st.global.f32 	[%rd61], %f78;
$L__BB0_16:
	ret;

}
	// .globl	_ZN6cuBERT18kernel_layer_norm_EPfS0_iiPKfS2_
.visible .entry _ZN6cuBERT18kernel_layer_norm_EPfS0_iiPKfS2_(
	.param .u64 .ptr .align 1 _ZN6cuBERT18kernel_layer_norm_EPfS0_iiPKfS2__param_0,
	.param .u64 .ptr .align 1 _ZN6cuBERT18kernel_layer_norm_EPfS0_iiPKfS2__param_1,
	.param .u32 _ZN6cuBERT18kernel_layer_norm_EPfS0_iiPKfS2__param_2,
	.param .u32 _ZN6cuBERT18kernel_layer_norm_EPfS0_iiPKfS2__param_3,
	.param .u64 .ptr .align 1 _ZN6cuBERT18kernel_layer_norm_EPfS0_iiPKfS2__param_4,
	.param .u64 .ptr .align 1 _ZN6cuBERT18kernel_layer_norm_EPfS0_iiPKfS2__param_5
)
{
	.reg .pred 	%p<14>;
	.reg .b32 	%r<45>;
	.reg .b32 	%f<113>;
	.reg .b64 	%rd<78>;
	.reg .b64 	%fd<3>;

	ld.param.u64 	%rd10, [_ZN6cuBERT18kernel_layer_norm_EPfS0_iiPKfS2__param_0];
	ld.param.u64 	%rd11, [_ZN6cuBERT18kernel_layer_norm_EPfS0_iiPKfS2__param_1];
	ld.param.u32 	%r25, [_ZN6cuBERT18kernel_layer_norm_EPfS0_iiPKfS2__param_2];
	ld.param.u32 	%r24, [_ZN6cuBERT18kernel_layer_norm_EPfS0_iiPKfS2__param_3];
	ld.param.u64 	%rd13, [_ZN6cuBERT18kernel_layer_norm_EPfS0_iiPKfS2__param_5];
	cvta.to.global.u64 	%rd1, %rd11;
	mov.u32 	%r26, %ctaid.x;
	mov.u32 	%r27, %ntid.x;
	mov.u32 	%r28, %tid.x;
	mad.lo.s32 	%r1, %r26, %r27, %r28;
	setp.ge.s32 	%p1, %r1, %r25;
	@%p1 bra 	$L__BB1_16;
	mul.lo.s32 	%r2, %r24, %r1;
	add.s32 	%r3, %r2, %r24;
	setp.lt.s32 	%p2, %r24, 1;
	mov.f32 	%f111, 0f00000000;
	mov.f32 	%f112, %f111;
	@%p2 bra 	$L__BB1_7;
	add.s32 	%r29, %r2, 1;
	max.s32 	%r4, %r3, %r29;
	sub.s32 	%r30, %r4, %r2;
	and.b32  	%r5, %r30, 3;
	setp.eq.s32 	%p3, %r5, 0;
	mov.f32 	%f112, 0f00000000;
	mov.u32 	%r39, %r2;
	mov.f32 	%f111, %f112;
	@%p3 bra 	$L__BB1_5;
	neg.s32 	%r37, %r5;
	mov.f32 	%f112, 0f00000000;
	mov.u32 	%r39, %r2;
$L__BB1_4:
	.pragma "nounroll";
	mul.wide.s32 	%rd16, %r39, 4;
	add.s64 	%rd15, %rd10, %rd16;
	add.s64 	%rd14, %rd11, %rd16;
	// begin inline asm
	ld.global.nc.f32 %f21, [%rd14];
	// end inline asm
	// begin inline asm
	ld.global.nc.f32 %f22, [%rd15];
	// end inline asm
	add.f32 	%f23, %f21, %f22;
	add.f32 	%f111, %f111, %f23;
	fma.rn.f32 	%f112, %f23, %f23, %f112;
	add.s32 	%r39, %r39, 1;
	add.s32 	%r37, %r37, 1;
	setp.ne.s32 	%p4, %r37, 0;
	@%p4 bra 	$L__BB1_4;
$L__BB1_5:
	sub.s32 	%r31, %r2, %r4;
	setp.gt.u32 	%p5, %r31, -4;
	@%p5 bra 	$L__BB1_7;
$L__BB1_6:
	.pragma "nounroll";
	mul.wide.s32 	%rd25, %r39, 4;
	add.s64 	%rd18, %rd10, %rd25;
	add.s64 	%rd17, %rd11, %rd25;
	// begin inline asm
	ld.global.nc.f32 %f24, [%rd17];
	// end inline asm
	// begin inline asm
	ld.global.nc.f32 %f25, [%rd18];
	// end inline asm
	add.f32 	%f32, %f24, %f25;
	add.f32 	%f33, %f111, %f32;
	fma.rn.f32 	%f34, %f32, %f32, %f112;
	add.s64 	%rd19, %rd17, 4;
	// begin inline asm
	ld.global.nc.f32 %f26, [%rd19];
	// end inline asm
	add.s64 	%rd20, %rd18, 4;
	// begin inline asm
	ld.global.nc.f32 %f27, [%rd20];
	// end inline asm
	add.f32 	%f35, %f26, %f27;
	add.f32 	%f36, %f33, %f35;
	fma.rn.f32 	%f37, %f35, %f35, %f34;
	add.s64 	%rd21, %rd17, 8;
	// begin inline asm
	ld.global.nc.f32 %f28, [%rd21];
	// end inline asm
	add.s64 	%rd22, %rd18, 8;
	// begin inline asm
	ld.global.nc.f32 %f29, [%rd22];
	// end inline asm
	add.f32 	%f38, %f28, %f29;
	add.f32 	%f39, %f36, %f38;
	fma.rn.f32 	%f40, %f38, %f38, %f37;
	add.s64 	%rd23, %rd17, 12;
	// begin inline asm
	ld.global.nc.f32 %f30, [%rd23];
	// end inline asm
	add.s64 	%rd24, %rd18, 12;
	// begin inline asm
	ld.global.nc.f32 %f31, [%rd24];
	// end inline asm
	add.f32 	%f41, %f30, %f31;
	add.f32 	%f111, %f39, %f41;
	fma.rn.f32 	%f112, %f41, %f41, %f40;
	add.s32 	%r39, %r39, 4;
	setp.lt.s32 	%p6, %r39, %r3;
	@%p6 bra 	$L__BB1_6;
$L__BB1_7:
	setp.lt.s32 	%p7, %r24, 1;
	cvt.rn.f32.s32 	%f42, %r24;
	div.rn.f32 	%f15, %f111, %f42;
	div.rn.f32 	%f43, %f112, %f42;
	mul.f32 	%f44, %f15, %f15;
	sub.f32 	%f45, %f43, %f44;
	cvt.f64.f32 	%fd1, %f45;
	add.f64 	%fd2, %fd1, 0d3D719799812DEA11;
	cvt.rn.f32.f64 	%f46, %fd2;
	rsqrt.approx.f32 	%f16, %f46;
	@%p7 bra 	$L__BB1_16;
	setp.lt.u32 	%p8, %r24, 4;
	mov.b32 	%r44, 0;
	@%p8 bra 	$L__BB1_11;
	ld.param.u64 	%rd75, [_ZN6cuBERT18kernel_layer_norm_EPfS0_iiPKfS2__param_4];
	and.b32  	%r44, %r24, 2147483644;
	neg.s32 	%r42, %r44;
	mul.wide.s32 	%rd77, %r2, 4;
	add.s64 	%rd76, %rd13, 8;
	mov.u32 	%r41, %r2;
$L__BB1_10:
	.pragma "nounroll";
	mul.wide.s32 	%rd42, %r41, 4;
	// begin inline asm
	ld.global.nc.f32 %f47, [%rd75];
	// end inline asm
	add.s64 	%rd27, %rd76, -8;
	// begin inline asm
	ld.global.nc.f32 %f48, [%rd27];
	// end inline asm
	mul.f32 	%f63, %f16, %f48;
	add.s64 	%rd28, %rd11, %rd42;
	// begin inline asm
	ld.global.nc.f32 %f49, [%rd28];
	// end inline asm
	add.s64 	%rd29, %rd10, %rd42;
	// begin inline asm
	ld.global.nc.f32 %f50, [%rd29];
	// end inline asm
	add.f32 	%f64, %f49, %f50;
	sub.f32 	%f65, %f64, %f15;
	fma.rn.f32 	%f66, %f63, %f65, %f47;
	add.s64 	%rd43, %rd1, %rd42;
	st.global.f32 	[%rd43], %f66;
	add.s64 	%rd30, %rd75, 4;
	// begin inline asm
	ld.global.nc.f32 %f51, [%rd30];
	// end inline asm
	add.s64 	%rd31, %rd76, -4;
	// begin inline asm
	ld.global.nc.f32 %f52, [%rd31];
	// end inline asm
	mul.f32 	%f67, %f16, %f52;
	add.s64 	%rd44, %rd11, %rd77;
	add.s64 	%rd32, %rd44, 4;
	// begin inline asm
	ld.global.nc.f32 %f53, [%rd32];
	// end inline asm
	add.s64 	%rd45, %rd10, %rd77;
	add.s64 	%rd33, %rd45, 4;
	// begin inline asm
	ld.global.nc.f32 %f54, [%rd33];
	// end inline asm
	add.f32 	%f68, %f53, %f54;
	sub.f32 	%f69, %f68, %f15;
	fma.rn.f32 	%f70, %f67, %f69, %f51;
	add.s64 	%rd46, %rd1, %rd77;
	st.global.f32 	[%rd46+4], %f70;
	add.s64 	%rd34, %rd75, 8;
	// begin inline asm
	ld.global.nc.f32 %f55, [%rd34];
	// end inline asm
	// begin inline asm
	ld.global.nc.f32 %f56, [%rd76];
	// end inline asm
	mul.f32 	%f71, %f16, %f56;
	add.s64 	%rd36, %rd44, 8;
	// begin inline asm
	ld.global.nc.f32 %f57, [%rd36];
	// end inline asm
	add.s64 	%rd37, %rd45, 8;
	// begin inline asm
	ld.global.nc.f32 %f58, [%rd37];
	// end inline asm
	add.f32 	%f72, %f57, %f58;
	sub.f32 	%f73, %f72, %f15;
	fma.rn.f32 	%f74, %f71, %f73, %f55;
	st.global.f32 	[%rd46+8], %f74;
	add.s64 	%rd38, %rd75, 12;
	// begin inline asm
	ld.global.nc.f32 %f59, [%rd38];
	// end inline asm
	add.s64 	%rd39, %rd76, 4;
	// begin inline asm
	ld.global.nc.f32 %f60, [%rd39];
	// end inline asm
	mul.f32 	%f75, %f16, %f60;
	add.s64 	%rd40, %rd44, 12;
	// begin inline asm
	ld.global.nc.f32 %f61, [%rd40];
	// end inline asm
	add.s64 	%rd41, %rd45, 12;
	// begin inline asm
	ld.global.nc.f32 %f62, [%rd41];
	// end inline asm
	add.f32 	%f76, %f61, %f62;
	sub.f32 	%f77, %f76, %f15;
	fma.rn.f32 	%f78, %f75, %f77, %f59;
	st.global.f32 	[%rd46+12], %f78;
	add.s32 	%r42, %r42, 4;
	add.s64 	%rd77, %rd77, 16;
	add.s32 	%r41, %r41, 4;
	add.s64 	%rd76, %rd76, 16;
	add.s64 	%rd75, %rd75, 16;
	setp.ne.s32 	%p9, %r42, 0;
	@%p9 bra 	$L__BB1_10;
$L__BB1_11:
	and.b32  	%r21, %r24, 3;
	setp.eq.s32 	%p10, %r21, 0;
	@%p10 bra 	$L__BB1_16;
	setp.eq.s32 	%p11, %r21, 1;
	@%p11 bra 	$L__BB1_14;
	ld.param.u64 	%rd73, [_ZN6cuBERT18kernel_layer_norm_EPfS0_iiPKfS2__param_4];
	add.s32 	%r34, %r44, %r2;
	cvt.u64.u32 	%rd55, %r44;
	mul.wide.u32 	%rd56, %r44, 4;
	add.s64 	%rd47, %rd73, %rd56;
	// begin inline asm
	ld.global.nc.f32 %f79, [%rd47];
	// end inline asm
	add.s64 	%rd48, %rd13, %rd56;
	// begin inline asm
	ld.global.nc.f32 %f80, [%rd48];
	// end inline asm
	mul.f32 	%f87, %f16, %f80;
	mul.wide.s32 	%rd57, %r34, 4;
	add.s64 	%rd49, %rd11, %rd57;
	// begin inline asm
	ld.global.nc.f32 %f81, [%rd49];
	// end inline asm
	add.s64 	%rd50, %rd10, %rd57;
	// begin inline asm
	ld.global.nc.f32 %f82, [%rd50];
	// end inline asm
	add.f32 	%f88, %f81, %f82;
	sub.f32 	%f89, %f88, %f15;
	fma.rn.f32 	%f90, %f87, %f89, %f79;
	add.s64 	%rd58, %rd1, %rd57;
	st.global.f32 	[%rd58], %f90;
	add.s64 	%rd51, %rd47, 4;
	// begin inline asm
	ld.global.nc.f32 %f83, [%rd51];
	// end inline asm
	add.s64 	%rd52, %rd48, 4;
	// begin inline asm
	ld.global.nc.f32 %f84, [%rd52];
	// end inline asm
	mul.f32 	%f91, %f16, %f84;
	cvt.s64.s32 	%rd59, %r2;
	add.s64 	%rd60, %rd55, %rd59;
	shl.b64 	%rd61, %rd60, 2;
	add.s64 	%rd62, %rd11, %rd61;
	add.s64 	%rd53, %rd62, 4;
	// begin inline asm
	ld.global.nc.f32 %f85, [%rd53];
	// end inline asm
	add.s64 	%rd63, %rd10, %rd61;
	add.s64 	%rd54, %rd63, 4;
	// begin inline asm
	ld.global.nc.f32 %f86, [%rd54];
	// end inline asm
	add.f32 	%f92, %f85, %f86;
	sub.f32 	%f93, %f92, %f15;
	fma.rn.f32 	%f94, %f91, %f93, %f83;
	add.s64 	%rd64, %rd1, %rd61;
	st.global.f32 	[%rd64+4], %f94;
	add.s32 	%r44, %r44, 2;
$L__BB1_14:
	and.b32  	%r35, %r24, 1;
	setp.eq.b32 	%p12, %r35, 1;
	not.pred 	%p13, %p12;
	@%p13 bra 	$L__BB1_16;
	ld.param.u64 	%rd74, [_ZN6cuBERT18kernel_layer_norm_EPfS0_iiPKfS2__param_4];
	add.s32 	%r36, %r44, %r2;
	mul.wide.u32 	%rd69, %r44, 4;
	add.s64 	%rd65, %rd74, %rd69;
	// begin inline asm
	ld.global.nc.f32 %f95, [%rd65];
	// end inline asm
	add.s64 	%rd66, %rd13, %rd69;
	// begin inline asm
	ld.global.nc.f32 %f96, [%rd66];
	// end inline asm
	mul.f32 	%f99, %f16, %f96;
	mul.wide.s32 	%rd70, %r36, 4;
	add.s64 	%rd67, %rd11, %rd70;
	// begin inline asm
	ld.global.nc.f32 %f97, [%rd67];
	// end inline asm
	add.s64 	%rd68, %rd10, %rd70;
	// begin inline asm
	ld.global.nc.f32 %f98, [%rd68];
	// end inline asm
	add.f32 	%f100, %f97, %f98;
	sub.f32 	%f101, %f100, %f15;
	fma.rn.f32 	%f102, %f99, %f101, %f95;
	add.s64 	%rd71, %rd1, %rd70;
	st.global.f32 	[%rd71], %f102;
$L__BB1_16:
	ret;

}


// ===== COMPILED SASS (sm_100) =====

	.target	sm_100

	.elftype	@"ET_EXEC"


//--------------------- .note.nv.tkinfo           --------------------------
	.section	.note.nv.tkinfo,"",@"SHT_NOTE"
	.sectionflags	@"SHF_NOTE_NV_TKINFO"
	.tkinfo
        /*0018*/ 	.word	0x00000002
        /*0030*/ 	.string	""
        /*0030*/ 	.string	"ptxas"
        /*0030*/ 	.string	"Cuda compilation tools, release 13.0, V13.0.88"
        /*0030*/ 	.string	"Build cuda_13.0.r13.0/compiler.36424714_0"
        /*0030*/ 	.string	"-arch sm_100 -m 64 "



//--------------------- .note.nv.cuinfo           --------------------------
	.section	.note.nv.cuinfo,"",@"SHT_NOTE"
	.sectionflags	@"SHF_NOTE_NV_CUINFO"
        /*0018*/ 	.short	0x0002
        /*001a*/ 	.short	0x0064
        /*001c*/ 	.short	0x0082
	.zero		2


//--------------------- .nv.info                  --------------------------
	.section	.nv.info,"",@"SHT_CUDA_INFO"
	.align	4


	//----- nvinfo : EIATTR_REGCOUNT
	.align		4
        /*0000*/ 	.byte	0x04, 0x2f
        /*0002*/ 	.short	(.L_1 - .L_0)
	.align		4
.L_0:
        /*0004*/ 	.word	index@(_ZN6cuBERT18kernel_layer_norm_EPfiiPKfS2_)
        /*0008*/ 	.word	0x00000020


	//----- nvinfo : EIATTR_FRAME_SIZE
	.align		4
.L_1:
        /*000c*/ 	.byte	0x04, 0x11
        /*000e*/ 	.short	(.L_3 - .L_2)
	.align		4
.L_2:
        /*0010*/ 	.word	index@($__internal_1_$__cuda_sm3x_div_rn_noftz_f32_slowpath)
        /*0014*/ 	.word	0x00000000


	//----- nvinfo : EIATTR_FRAME_SIZE
	.align		4
.L_3:
        /*0018*/ 	.byte	0x04, 0x11
        /*001a*/ 	.short	(.L_5 - .L_4)
	.align		4
.L_4:
        /*001c*/ 	.word	index@(_ZN6cuBERT18kernel_layer_norm_EPfiiPKfS2_)
        /*0020*/ 	.word	0x00000000


	//----- nvinfo : EIATTR_REGCOUNT
	.align		4
.L_5:
        /*0024*/ 	.byte	0x04, 0x2f
        /*0026*/ 	.short	(.L_7 - .L_6)
	.align		4
.L_6:
        /*0028*/ 	.word	index@(_ZN6cuBERT18kernel_layer_norm_EPfS0_iiPKfS2_)
        /*002c*/ 	.word	0x00000020


	//----- nvinfo : EIATTR_FRAME_SIZE
	.align		4
.L_7:
        /*0030*/ 	.byte	0x04, 0x11
        /*0032*/ 	.short	(.L_9 - .L_8)
	.align		4
.L_8:
        /*0034*/ 	.word	index@($__internal_0_$__cuda_sm3x_div_rn_noftz_f32_slowpath)
        /*0038*/ 	.word	0x00000000


	//----- nvinfo : EIATTR_FRAME_SIZE
	.align		4
.L_9:
        /*003c*/ 	.byte	0x04, 0x11
        /*003e*/ 	.short	(.L_11 - .L_10)
	.align		4
.L_10:
        /*0040*/ 	.word	index@(_ZN6cuBERT18kernel_layer_norm_EPfS0_iiPKfS2_)
        /*0044*/ 	.word	0x00000000


	//----- nvinfo : EIATTR_MIN_STACK_SIZE
	.align		4
.L_11:
        /*0048*/ 	.byte	0x04, 0x12
        /*004a*/ 	.short	(.L_13 - .L_12)
	.align		4
.L_12:
        /*004c*/ 	.word	index@(_ZN6cuBERT18kernel_layer_norm_EPfS0_iiPKfS2_)
        /*0050*/ 	.word	0x00000000


	//----- nvinfo : EIATTR_MIN_STACK_SIZE
	.align		4
.L_13:
        /*0054*/ 	.byte	0x04, 0x12
        /*0056*/ 	.short	(.L_15 - .L_14)
	.align		4
.L_14:
        /*0058*/ 	.word	index@(_ZN6cuBERT18kernel_layer_norm_EPfiiPKfS2_)
        /*005c*/ 	.word	0x00000000
.L_15:


//--------------------- .nv.compat                --------------------------
	.section	.nv.compat,"",@"SHT_CUDA_COMPAT_INFO"
	.align	4
        /*0000*/ 	.byte	0x02, 0x09, 0x00, 0x00, 0x02, 0x02, 0x01, 0x00, 0x02, 0x05, 0x05, 0x00, 0x03, 0x07, 0x01, 0x01
        /*0010*/ 	.byte	0x02, 0x03, 0x00, 0x00, 0x02, 0x06, 0x01, 0x00, 0x04, 0x0b, 0x08, 0x00, 0x01, 0x00, 0x00, 0x00
        /*0020*/ 	.byte	0x00, 0x00, 0x00, 0x00


//--------------------- .nv.info._ZN6cuBERT18kernel_layer_norm_EPfS0_iiPKfS2_ --------------------------
	.section	.nv.info._ZN6cuBERT18kernel_layer_norm_EPfS0_iiPKfS2_,"",@"SHT_CUDA_INFO"
	.sectionflags	@""
	.align	4


	//----- nvinfo : EIATTR_CUDA_API_VERSION
	.align		4
        /*0000*/ 	.byte	0x04, 0x37
        /*0002*/ 	.short	(.L_17 - .L_16)
.L_16:
        /*0004*/ 	.word	0x00000082


	//----- nvinfo : EIATTR_KPARAM_INFO
	.align		4
.L_17:
        /*0008*/ 	.byte	0x04, 0x17
        /*000a*/ 	.short	(.L_19 - .L_18)
.L_18:
        /*000c*/ 	.word	0x00000000
        /*0010*/ 	.short	0x0005
        /*0012*/ 	.short	0x0020
        /*0014*/ 	.byte	0x00, 0xf5, 0x21, 0x00


	//----- nvinfo : EIATTR_KPARAM_INFO
	.align		4
.L_19:
        /*0018*/ 	.byte	0x04, 0x17
        /*001a*/ 	.short	(.L_21 - .L_20)
.L_20:
        /*001c*/ 	.word	0x00000000
        /*0020*/ 	.short	0x0004
        /*0022*/ 	.short	0x0018
        /*0024*/ 	.byte	0x00, 0xf5, 0x21, 0x00


	//----- nvinfo : EIATTR_KPARAM_INFO
	.align		4
.L_21:
        /*0028*/ 	.byte	0x04, 0x17
        /*002a*/ 	.short	(.L_23 - .L_22)
.L_22:
        /*002c*/ 	.word	0x00000000
        /*0030*/ 	.short	0x0003
        /*0032*/ 	.short	0x0014
        /*0034*/ 	.byte	0x00, 0xf0, 0x11, 0x00


	//----- nvinfo : EIATTR_KPARAM_INFO
	.align		4
.L_23:
        /*0038*/ 	.byte	0x04, 0x17
        /*003a*/ 	.short	(.L_25 - .L_24)
.L_24:
        /*003c*/ 	.word	0x00000000
        /*0040*/ 	.short	0x0002
        /*0042*/ 	.short	0x0010
        /*0044*/ 	.byte	0x00, 0xf0, 0x11, 0x00


	//----- nvinfo : EIATTR_KPARAM_INFO
	.align		4
.L_25:
        /*0048*/ 	.byte	0x04, 0x17
        /*004a*/ 	.short	(.L_27 - .L_26)
.L_26:
        /*004c*/ 	.word	0x00000000
        /*0050*/ 	.short	0x0001
        /*0052*/ 	.short	0x0008
        /*0054*/ 	.byte	0x00, 0xf5, 0x21, 0x00


	//----- nvinfo : EIATTR_KPARAM_INFO
	.align		4
.L_27:
        /*0058*/ 	.byte	0x04, 0x17
        /*005a*/ 	.short	(.L_29 - .L_28)
.L_28:
        /*005c*/ 	.word	0x00000000
        /*0060*/ 	.short	0x0000
        /*0062*/ 	.short	0x0000
        /*0064*/ 	.byte	0x00, 0xf5, 0x21, 0x00


	//----- nvinfo : EIATTR_SPARSE_MMA_MASK
	.align		4
.L_29:
        /*0068*/ 	.byte	0x03, 0x50
        /*006a*/ 	.short	0x0000


	//----- nvinfo : EIATTR_MAXREG_COUNT
	.align		4
        /*006c*/ 	.byte	0x03, 0x1b
        /*006e*/ 	.short	0x00ff


	//----- nvinfo : EIATTR_MERCURY_ISA_VERSION
	.align		4
        /*0070*/ 	.byte	0x03, 0x5f
        /*0072*/ 	.short	0x0101


	//----- nvinfo : EIATTR_VRC_CTA_INIT_COUNT
	.align		4
        /*0074*/ 	.byte	0x02, 0x4a
	.zero		1
	.zero		1


	//----- nvinfo : EIATTR_EXIT_INSTR_OFFSETS
	.align		4
        /*0078*/ 	.byte	0x04, 0x1c
        /*007a*/ 	.short	(.L_31 - .L_30)


	//   ....[0]....
.L_30:
        /*007c*/ 	.word	0x00000070


	//   ....[1]....
        /*0080*/ 	.word	0x000006e0


	//   ....[2]....
        /*0084*/ 	.word	0x00000bd0


	//   ....[3]....
        /*0088*/ 	.word	0x00000e70


	//   ....[4]....
        /*008c*/ 	.word	0x00000fa0


	//----- nvinfo : EIATTR_CRS_STACK_SIZE
	.align		4
.L_31:
        /*0090*/ 	.byte	0x04, 0x1e
        /*0092*/ 	.short	(.L_33 - .L_32)
.L_32:
        /*0094*/ 	.word	0x00000000


	//----- nvinfo : EIATTR_CBANK_PARAM_SIZE
	.align		4
.L_33:
        /*0098*/ 	.byte	0x03, 0x19
        /*009a*/ 	.short	0x0028


	//----- nvinfo : EIATTR_PARAM_CBANK
	.align		4
        /*009c*/ 	.byte	0x04, 0x0a
        /*009e*/ 	.short	(.L_35 - .L_34)
	.align		4
.L_34:
        /*00a0*/ 	.word	index@(.nv.constant0._ZN6cuBERT18kernel_layer_norm_EPfS0_iiPKfS2_)
        /*00a4*/ 	.short	0x0380
        /*00a6*/ 	.short	0x0028


	//----- nvinfo : EIATTR_SW_WAR
	.align		4
.L_35:
        /*00a8*/ 	.byte	0x04, 0x36
        /*00aa*/ 	.short	(.L_37 - .L_36)
.L_36:
        /*00ac*/ 	.word	0x00000008
.L_37:


//--------------------- .nv.info._ZN6cuBERT18kernel_layer_norm_EPfiiPKfS2_ --------------------------
	.section	.nv.info._ZN6cuBERT18kernel_layer_norm_EPfiiPKfS2_,"",@"SHT_CUDA_INFO"
	.sectionflags	@""
	.align	4


	//----- nvinfo : EIATTR_CUDA_API_VERSION
	.align		4
        /*0000*/ 	.byte	0x04, 0x37
        /*0002*/ 	.short	(.L_39 - .L_38)
.L_38:
        /*0004*/ 	.word	0x00000082


	//----- nvinfo : EIATTR_KPARAM_INFO
	.align		4
.L_39:
        /*0008*/ 	.byte	0x04, 0x17
        /*000a*/ 	.short	(.L_41 - .L_40)
.L_40:
        /*000c*/ 	.word	0x00000000
        /*0010*/ 	.short	0x0004
        /*0012*/ 	.short	0x0018
        /*0014*/ 	.byte	0x00, 0xf5, 0x21, 0x00


	//----- nvinfo : EIATTR_KPARAM_INFO
	.align		4
.L_41:
        /*0018*/ 	.byte	0x04, 0x17
        /*001a*/ 	.short	(.L_43 - .L_42)
.L_42:
        /*001c*/ 	.word	0x00000000
        /*0020*/ 	.short	0x0003
        /*0022*/ 	.short	0x0010
        /*0024*/ 	.byte	0x00, 0xf5, 0x21, 0x00


	//----- nvinfo : EIATTR_KPARAM_INFO
	.align		4
.L_43:
        /*0028*/ 	.byte	0x04, 0x17
        /*002a*/ 	.short	(.L_45 - .L_44)
.L_44:
        /*002c*/ 	.word	0x00000000
        /*0030*/ 	.short	0x0002
        /*0032*/ 	.short	0x000c
        /*0034*/ 	.byte	0x00, 0xf0, 0x11, 0x00


	//----- nvinfo : EIATTR_KPARAM_INFO
	.align		4
.L_45:
        /*0038*/ 	.byte	0x04, 0x17
        /*003a*/ 	.short	(.L_47 - .L_46)
.L_46:
        /*003c*/ 	.word	0x00000000
        /*0040*/ 	.short	0x0001
        /*0042*/ 	.short	0x0008
        /*0044*/ 	.byte	0x00, 0xf0, 0x11, 0x00


	//----- nvinfo : EIATTR_KPARAM_INFO
	.align		4
.L_47:
        /*0048*/ 	.byte	0x04, 0x17
        /*004a*/ 	.short	(.L_49 - .L_48)
.L_48:
        /*004c*/ 	.word	0x00000000
        /*0050*/ 	.short	0x0000
        /*0052*/ 	.short	0x0000
        /*0054*/ 	.byte	0x00, 0xf5, 0x21, 0x00


	//----- nvinfo : EIATTR_SPARSE_MMA_MASK
	.align		4
.L_49:
        /*0058*/ 	.byte	0x03, 0x50
        /*005a*/ 	.short	0x0000


	//----- nvinfo : EIATTR_MAXREG_COUNT
	.align		4
        /*005c*/ 	.byte	0x03, 0x1b
        /*005e*/ 	.short	0x00ff


	//----- nvinfo : EIATTR_MERCURY_ISA_VERSION
	.align		4
        /*0060*/ 	.byte	0x03, 0x5f
        /*0062*/ 	.short	0x0101


	//----- nvinfo : EIATTR_VRC_CTA_INIT_COUNT
	.align		4
        /*0064*/ 	.byte	0x02, 0x4a
	.zero		1
	.zero		1


	//----- nvinfo : EIATTR_EXIT_INSTR_OFFSETS
	.align		4
        /*0068*/ 	.byte	0x04, 0x1c
        /*006a*/ 	.short	(.L_51 - .L_50)


	//   ....[0]....
.L_50:
        /*006c*/ 	.word	0x00000070


	//   ....[1]....
        /*0070*/ 	.word	0x000005c0


	//   ....[2]....
        /*0074*/ 	.word	0x00000a40


	//   ....[3]....
        /*0078*/ 	.word	0x00000c40


	//   ....[4]....
        /*007c*/ 	.word	0x00000d30


	//----- nvinfo : EIATTR_CRS_STACK_SIZE
	.align		4
.L_51:
        /*0080*/ 	.byte	0x04, 0x1e
        /*0082*/ 	.short	(.L_53 - .L_52)
.L_52:
        /*0084*/ 	.word	0x00000000


	//----- nvinfo : EIATTR_CBANK_PARAM_SIZE
	.align		4
.L_53:
        /*0088*/ 	.byte	0x03, 0x19
        /*008a*/ 	.short	0x0020


	//----- nvinfo : EIATTR_PARAM_CBANK
	.align		4
        /*008c*/ 	.byte	0x04, 0x0a
        /*008e*/ 	.short	(.L_55 - .L_54)
	.align		4
.L_54:
        /*0090*/ 	.word	index@(.nv.constant0._ZN6cuBERT18kernel_layer_norm_EPfiiPKfS2_)
        /*0094*/ 	.short	0x0380
        /*0096*/ 	.short	0x0020


	//----- nvinfo : EIATTR_SW_WAR
	.align		4
.L_55:
        /*0098*/ 	.byte	0x04, 0x36
        /*009a*/ 	.short	(.L_57 - .L_56)
.L_56:
        /*009c*/ 	.word	0x00000008
.L_57:


//--------------------- .nv.callgraph             --------------------------
	.section	.nv.callgraph,"",@"SHT_CUDA_CALLGRAPH"
	.align	4
	.sectionentsize	8
	.align		4
        /*0000*/ 	.word	0x00000000
	.align		4
        /*0004*/ 	.word	0xffffffff
	.align		4
        /*0008*/ 	.word	0x00000000
	.align		4
        /*000c*/ 	.word	0xfffffffe
	.align		4
        /*0010*/ 	.word	0x00000000
	.align		4
        /*0014*/ 	.word	0xfffffffd
	.align		4
        /*0018*/ 	.word	0x00000000
	.align		4
        /*001c*/ 	.word	0xfffffffc


//--------------------- .text._ZN6cuBERT18kernel_layer_norm_EPfS0_iiPKfS2_ --------------------------
	.section	.text._ZN6cuBERT18kernel_layer_norm_EPfS0_iiPKfS2_,"ax",@progbits
	.align	128
        .global         _ZN6cuBERT18kernel_layer_norm_EPfS0_iiPKfS2_
        .type           _ZN6cuBERT18kernel_layer_norm_EPfS0_iiPKfS2_,@function
        .size           _ZN6cuBERT18kernel_layer_norm_EPfS0_iiPKfS2_,(.L_x_50 - _ZN6cuBERT18kernel_layer_norm_EPfS0_iiPKfS2_)
        .other          _ZN6cuBERT18kernel_layer_norm_EPfS0_iiPKfS2_,@"STO_CUDA_ENTRY STV_DEFAULT"
_ZN6cuBERT18kernel_layer_norm_EPfS0_iiPKfS2_:
.text._ZN6cuBERT18kernel_layer_norm_EPfS0_iiPKfS2_:
[----:B------:R-:W-:Y:S01]  /*0000*/  LDC R1, c[0x0][0x37c] ;  /* 0x0000df00ff017b82 */ /* 0x000fe20000000800 */
[----:B------:R-:W0:Y:S07]  /*0010*/  S2R R3, SR_TID.X ;  /* 0x0000000000037919 */ /* 0x000e2e0000002100 */
[----:B------:R-:W0:Y:S01]  /*0020*/  S2UR UR4, SR_CTAID.X ;  /* 0x00000000000479c3 */ /* 0x000e220000002500 */
[----:B------:R-:W1:Y:S07]  /*0030*/  LDCU UR5, c[0x0][0x390] ;  /* 0x00007200ff0577ac */ /* 0x000e6e0008000800 */
[----:B------:R-:W0:Y:S02]  /*0040*/  LDC R12, c[0x0][0x360] ;  /* 0x0000d800ff0c7b82 */ /* 0x000e240000000800 */
[----:B0-----:R-:W-:-:S05]  /*0050*/  IMAD R12, R12, UR4, R3 ;  /* 0x000000040c0c7c24 */ /* 0x001fca000f8e0203 */
[----:B-1----:R-:W-:-:S13]  /*0060*/  ISETP.GE.AND P0, PT, R12, UR5, PT ;  /* 0x000000050c007c0c */ /* 0x002fda000bf06270 */
[----:B------:R-:W-:Y:S05]  /*0070*/  @P0 EXIT ;  /* 0x000000000000094d */ /* 0x000fea0003800000 */
[----:B------:R-:W0:Y:S01]  /*0080*/  LDC R7, c[0x0][0x394] ;  /* 0x0000e500ff077b82 */ /* 0x000e220000000800 */
[----:B------:R-:W1:Y:S01]  /*0090*/  LDCU.64 UR6, c[0x0][0x358] ;  /* 0x00006b00ff0677ac */ /* 0x000e620008000a00 */
[----:B------:R-:W-:Y:S02]  /*00a0*/  HFMA2 R3, -RZ, RZ, 0, 0 ;  /* 0x00000000ff037431 */ /* 0x000fe400000001ff */
[----:B------:R-:W-:Y:S01]  /*00b0*/  IMAD.MOV.U32 R5, RZ, RZ, RZ ;  /* 0x000000ffff057224 */ /* 0x000fe200078e00ff */
[----:B0-----:R-:W-:Y:S01]  /*00c0*/  ISETP.GE.AND P1, PT, R7, 0x1, PT ;  /* 0x000000010700780c */ /* 0x001fe20003f26270 */
[----:B------:R-:W-:-:S12]  /*00d0*/  IMAD R12, R12, R7, RZ ;  /* 0x000000070c0c7224 */ /* 0x000fd800078e02ff */
[----:B-1----:R-:W-:Y:S05]  /*00e0*/  @!P1 BRA `(.L_x_0) ;  /* 0x0000000000e89947 */ /* 0x002fea0003800000 */
[C---:B------:R-:W-:Y:S01]  /*00f0*/  IADD3 R13, PT, PT, R12.reuse, R7, RZ ;  /* 0x000000070c0d7210 */ /* 0x040fe20007ffe0ff */
[----:B------:R-:W-:Y:S01]  /*0100*/  BSSY.RECONVERGENT B0, `(.L_x_1) ;  /* 0x000001a000007945 */ /* 0x000fe20003800200 */
[----:B------:R-:W-:Y:S01]  /*0110*/  IMAD.MOV.U32 R5, RZ, RZ, RZ ;  /* 0x000000ffff057224 */ /* 0x000fe200078e00ff */
[----:B------:R-:W-:Y:S02]  /*0120*/  MOV R15, R12 ;  /* 0x0000000c000f7202 */ /* 0x000fe40000000f00 */
[----:B------:R-:W-:-:S05]  /*0130*/  VIADDMNMX R3, R12, 0x1, R13, !PT ;  /* 0x000000010c037846 */ /* 0x000fca000780010d */
[----:B------:R-:W-:Y:S01]  /*0140*/  IMAD.IADD R0, R3, 0x1, -R12 ;  /* 0x0000000103007824 */ /* 0x000fe200078e0a0c */
[----:B------:R-:W-:-:S04]  /*0150*/  IADD3 R3, PT, PT, R12, -R3, RZ ;  /* 0x800000030c037210 */ /* 0x000fc80007ffe0ff */
[----:B------:R-:W-:Y:S02]  /*0160*/  LOP3.LUT P0, R0, R0, 0x3, RZ, 0xc0, !PT ;  /* 0x0000000300007812 */ /* 0x000fe4000780c0ff */
[----:B------:R-:W-:Y:S01]  /*0170*/  ISETP.GT.U32.AND P2, PT, R3, -0x4, PT ;  /* 0xfffffffc0300780c */ /* 0x000fe20003f44070 */
[----:B------:R-:W-:-:S10]  /*0180*/  IMAD.MOV.U32 R3, RZ, RZ, RZ ;  /* 0x000000ffff037224 */ /* 0x000fd400078e00ff */
[----:B------:R-:W-:Y:S05]  /*0190*/  @!P0 BRA `(.L_x_2) ;  /* 0x0000000000408947 */ /* 0x000fea0003800000 */
[----:B------:R-:W0:Y:S01]  /*01a0*/  LDC.64 R8, c[0x0][0x380] ;  /* 0x0000e000ff087b82 */ /* 0x000e220000000a00 */
[----:B------:R-:W-:Y:S01]  /*01b0*/  IADD3 R0, PT, PT, -R0, RZ, RZ ;  /* 0x000000ff00007210 */ /* 0x000fe20007ffe1ff */
[----:B------:R-:W-:Y:S01]  /*01c0*/  IMAD.MOV.U32 R5, RZ, RZ, RZ ;  /* 0x000000ffff057224 */ /* 0x000fe200078e00ff */
[----:B------:R-:W-:-:S05]  /*01d0*/  MOV R15, R12 ;  /* 0x0000000c000f7202 */ /* 0x000fca0000000f00 */
[----:B------:R-:W1:Y:S02]  /*01e0*/  LDC.64 R10, c[0x0][0x388] ;  /* 0x0000e200ff0a7b82 */ /* 0x000e640000000a00 */
.L_x_3:
[----:B0-----:R-:W-:-:S04]  /*01f0*/  IMAD.WIDE R16, R15, 0x4, R8 ;  /* 0x000000040f107825 */ /* 0x001fc800078e0208 */
[C---:B-1----:R-:W-:Y:S02]  /*0200*/  IMAD.WIDE R18, R15.reuse, 0x4, R10 ;  /* 0x000000040f127825 */ /* 0x042fe400078e020a */
[----:B------:R-:W2:Y:S04]  /*0210*/  LDG.E.CONSTANT R17, desc[UR6][R16.64] ;  /* 0x0000000610117981 */ /* 0x000ea8000c1e9900 */
[----:B------:R-:W2:Y:S01]  /*0220*/  LDG.E.CONSTANT R18, desc[UR6][R18.64] ;  /* 0x0000000612127981 */ /* 0x000ea2000c1e9900 */
[----:B------:R-:W-:Y:S01]  /*0230*/  VIADD R0, R0, 0x1 ;  /* 0x0000000100007836 */ /* 0x000fe20000000000 */
[----:B------:R-:W-:-:S04]  /*0240*/  IADD3 R15, PT, PT, R15, 0x1, RZ ;  /* 0x000000010f0f7810 */ /* 0x000fc80007ffe0ff */
[----:B------:R-:W-:Y:S01]  /*0250*/  ISETP.NE.AND P0, PT, R0, RZ, PT ;  /* 0x000000ff0000720c */ /* 0x000fe20003f05270 */
[----:B--2---:R-:W-:-:S04]  /*0260*/  FADD R2, R18, R17 ;  /* 0x0000001112027221 */ /* 0x004fc80000000000 */
[C---:B------:R-:W-:Y:S01]  /*0270*/  FADD R3, R2.reuse, R3 ;  /* 0x0000000302037221 */ /* 0x040fe20000000000 */
[----:B------:R-:W-:-:S07]  /*0280*/  FFMA R5, R2, R2, R5 ;  /* 0x0000000202057223 */ /* 0x000fce0000000005 */
[----:B------:R-:W-:Y:S05]  /*0290*/  @P0 BRA `(.L_x_3) ;  /* 0xfffffffc00d40947 */ /* 0x000fea000383ffff */
.L_x_2:
[----:B------:R-:W-:Y:S05]  /*02a0*/  BSYNC.RECONVERGENT B0 ;  /* 0x0000000000007941 */ /* 0x000fea0003800200 */
.L_x_1:
[----:B------:R-:W-:Y:S04]  /*02b0*/  BSSY.RECONVERGENT B0, `(.L_x_0) ;  /* 0x000001d000007945 */ /* 0x000fe80003800200 */
[----:B------:R-:W-:Y:S05]  /*02c0*/  @P2 BRA `(.L_x_4) ;  /* 0x00000000006c2947 */ /* 0x000fea0003800000 */
.L_x_5:
[----:B------:R-:W0:Y:S08]  /*02d0*/  LDC.64 R10, c[0x0][0x380] ;  /* 0x0000e000ff0a7b82 */ /* 0x000e300000000a00 */
[----:B------:R-:W1:Y:S01]  /*02e0*/  LDC.64 R8, c[0x0][0x388] ;  /* 0x0000e200ff087b82 */ /* 0x000e620000000a00 */
[----:B0-----:R-:W-:-:S05]  /*02f0*/  IMAD.WIDE R10, R15, 0x4, R10 ;  /* 0x000000040f0a7825 */ /* 0x001fca00078e020a */
[----:B------:R-:W2:Y:S01]  /*0300*/  LDG.E.CONSTANT R23, desc[UR6][R10.64] ;  /* 0x000000060a177981 */ /* 0x000ea2000c1e9900 */
[----:B-1----:R-:W-:-:S03]  /*0310*/  IMAD.WIDE R8, R15, 0x4, R8 ;  /* 0x000000040f087825 */ /* 0x002fc600078e0208 */
[----:B------:R-:W3:Y:S04]  /*0320*/  LDG.E.CONSTANT R17, desc[UR6][R10.64+0x4] ;  /* 0x000004060a117981 */ /* 0x000ee8000c1e9900 */
[----:B------:R-:W2:Y:S04]  /*0330*/  LDG.E.CONSTANT R6, desc[UR6][R8.64] ;  /* 0x0000000608067981 */ /* 0x000ea8000c1e9900 */
[----:B------:R-:W3:Y:S04]  /*0340*/  LDG.E.CONSTANT R0, desc[UR6][R8.64+0x4] ;  /* 0x0000040608007981 */ /* 0x000ee8000c1e9900 */
[----:B------:R-:W4:Y:S04]  /*0350*/  LDG.E.CONSTANT R19, desc[UR6][R10.64+0x8] ;  /* 0x000008060a137981 */ /* 0x000f28000c1e9900 */
[----:B------:R-:W4:Y:S04]  /*0360*/  LDG.E.CONSTANT R2, desc[UR6][R8.64+0x8] ;  /* 0x0000080608027981 */ /* 0x000f28000c1e9900 */
[----:B------:R-:W5:Y:S04]  /*0370*/  LDG.E.CONSTANT R21, desc[UR6][R10.64+0xc] ;  /* 0x00000c060a157981 */ /* 0x000f68000c1e9900 */
[----:B------:R-:W5:Y:S01]  /*0380*/  LDG.E.CONSTANT R4, desc[UR6][R8.64+0xc] ;  /* 0x00000c0608047981 */ /* 0x000f62000c1e9900 */
[----:B------:R-:W-:-:S05]  /*0390*/  VIADD R15, R15, 0x4 ;  /* 0x000000040f0f7836 */ /* 0x000fca0000000000 */
[----:B------:R-:W-:Y:S01]  /*03a0*/  ISETP.GE.AND P0, PT, R15, R13, PT ;  /* 0x0000000d0f00720c */ /* 0x000fe20003f06270 */
[----:B--2---:R-:W-:Y:S01]  /*03b0*/  FADD R6, R6, R23 ;  /* 0x0000001706067221 */ /* 0x004fe20000000000 */
[----:B---3--:R-:W-:-:S03]  /*03c0*/  FADD R0, R0, R17 ;  /* 0x0000001100007221 */ /* 0x008fc60000000000 */
[C---:B------:R-:W-:Y:S01]  /*03d0*/  FADD R3, R6.reuse, R3 ;  /* 0x0000000306037221 */ /* 0x040fe20000000000 */
[----:B------:R-:W-:Y:S01]  /*03e0*/  FFMA R5, R6, R6, R5 ;  /* 0x0000000606057223 */ /* 0x000fe20000000005 */
[----:B----4-:R-:W-:Y:S02]  /*03f0*/  FADD R19, R2, R19 ;  /* 0x0000001302137221 */ /* 0x010fe40000000000 */
[----:B------:R-:W-:Y:S01]  /*0400*/  FADD R2, R3, R0 ;  /* 0x0000000003027221 */ /* 0x000fe20000000000 */
[----:B------:R-:W-:-:S03]  /*0410*/  FFMA R0, R0, R0, R5 ;  /* 0x0000000000007223 */ /* 0x000fc60000000005 */
[----:B------:R-:W-:Y:S01]  /*0420*/  FADD R2, R2, R19 ;  /* 0x0000001302027221 */ /* 0x000fe20000000000 */
[----:B------:R-:W-:Y:S01]  /*0430*/  FFMA R0, R19, R19, R0 ;  /* 0x0000001313007223 */ /* 0x000fe20000000000 */
[----:B-----5:R-:W-:-:S04]  /*0440*/  FADD R21, R4, R21 ;  /* 0x0000001504157221 */ /* 0x020fc80000000000 */
[----:B------:R-:W-:Y:S01]  /*0450*/  FADD R3, R2, R21 ;  /* 0x0000001502037221 */ /* 0x000fe20000000000 */
[----:B------:R-:W-:Y:S01]  /*0460*/  FFMA R5, R21, R21, R0 ;  /* 0x0000001515057223 */ /* 0x000fe20000000000 */
[----:B------:R-:W-:Y:S06]  /*0470*/  @!P0 BRA `(.L_x_5) ;  /* 0xfffffffc00948947 */ /* 0x000fec000383ffff */
.L_x_4:
[----:B------:R-:W-:Y:S05]  /*0480*/  BSYNC.RECONVERGENT B0 ;  /* 0x0000000000007941 */ /* 0x000fea0003800200 */
.L_x_0:
[----:B------:R-:W-:Y:S01]  /*0490*/  I2FP.F32.S32 R2, R7 ;  /* 0x0000000700027245 */ /* 0x000fe20000201400 */
[----:B------:R-:W-:Y:S03]  /*04a0*/  BSSY.RECONVERGENT B0, `(.L_x_6) ;  /* 0x000000e000007945 */ /* 0x000fe60003800200 */
[----:B------:R-:W0:Y:S08]  /*04b0*/  MUFU.RCP R7, R2 ;  /* 0x0000000200077308 */ /* 0x000e300000001000 */
[----:B------:R-:W1:Y:S01]  /*04c0*/  FCHK P0, R3, R2 ;  /* 0x0000000203007302 */ /* 0x000e620000000000 */
[----:B0-----:R-:W-:-:S04]  /*04d0*/  FFMA R0, -R2, R7, 1 ;  /* 0x3f80000002007423 */ /* 0x001fc80000000107 */
[----:B------:R-:W-:-:S04]  /*04e0*/  FFMA R0, R7, R0, R7 ;  /* 0x0000000007007223 */ /* 0x000fc80000000007 */
[----:B------:R-:W-:-:S04]  /*04f0*/  FFMA R13, R0, R3, RZ ;  /* 0x00000003000d7223 */ /* 0x000fc800000000ff */
[----:B------:R-:W-:-:S04]  /*0500*/  FFMA R4, -R2, R13, R3 ;  /* 0x0000000d02047223 */ /* 0x000fc80000000103 */
[----:B------:R-:W-:Y:S01]  /*0510*/  FFMA R13, R0, R4, R13 ;  /* 0x00000004000d7223 */ /* 0x000fe2000000000d */
[----:B-1----:R-:W-:Y:S06]  /*0520*/  @!P0 BRA `(.L_x_7) ;  /* 0x0000000000148947 */ /* 0x002fec0003800000 */
[----:B------:R-:W-:Y:S01]  /*0530*/  MOV R0, R3 ;  /* 0x0000000300007202 */ /* 0x000fe20000000f00 */
[----:B------:R-:W-:Y:S01]  /*0540*/  IMAD.MOV.U32 R3, RZ, RZ, R2 ;  /* 0x000000ffff037224 */ /* 0x000fe200078e0002 */
[----:B------:R-:W-:-:S07]  /*0550*/  MOV R4, 0x570 ;  /* 0x0000057000047802 */ /* 0x000fce0000000f00 */
[----:B------:R-:W-:Y:S05]  /*0560*/  CALL.REL.NOINC `($__internal_0_$__cuda_sm3x_div_rn_noftz_f32_slowpath) ;  /* 0x0000000800907944 */ /* 0x000fea0003c00000 */
[----:B------:R-:W-:-:S07]  /*0570*/  MOV R13, R0 ;  /* 0x00000000000d7202 */ /* 0x000fce0000000f00 */
.L_x_7:
[----:B------:R-:W-:Y:S05]  /*0580*/  BSYNC.RECONVERGENT B0 ;  /* 0x0000000000007941 */ /* 0x000fea0003800200 */
.L_x_6:
[----:B------:R-:W0:Y:S01]  /*0590*/  MUFU.RCP R3, R2 ;  /* 0x0000000200037308 */ /* 0x000e220000001000 */
[----:B------:R-:W-:Y:S07]  /*05a0*/  BSSY.RECONVERGENT B0, `(.L_x_8) ;  /* 0x000000c000007945 */ /* 0x000fee0003800200 */
[----:B------:R-:W1:Y:S01]  /*05b0*/  FCHK P0, R5, R2 ;  /* 0x0000000205007302 */ /* 0x000e620000000000 */
[----:B0-----:R-:W-:-:S04]  /*05c0*/  FFMA R0, -R2, R3, 1 ;  /* 0x3f80000002007423 */ /* 0x001fc80000000103 */
[----:B------:R-:W-:-:S04]  /*05d0*/  FFMA R0, R3, R0, R3 ;  /* 0x0000000003007223 */ /* 0x000fc80000000003 */
[----:B------:R-:W-:-:S04]  /*05e0*/  FFMA R3, R0, R5, RZ ;  /* 0x0000000500037223 */ /* 0x000fc800000000ff */
[----:B------:R-:W-:-:S04]  /*05f0*/  FFMA R4, -R2, R3, R5 ;  /* 0x0000000302047223 */ /* 0x000fc80000000105 */
[----:B------:R-:W-:Y:S01]  /*0600*/  FFMA R0, R0, R4, R3 ;  /* 0x0000000400007223 */ /* 0x000fe20000000003 */
[----:B-1----:R-:W-:Y:S06]  /*0610*/  @!P0 BRA `(.L_x_9) ;  /* 0x0000000000108947 */ /* 0x002fec0003800000 */
[----:B------:R-:W-:Y:S01]  /*0620*/  IMAD.MOV.U32 R0, RZ, RZ, R5 ;  /* 0x000000ffff007224 */ /* 0x000fe200078e0005 */
[----:B------:R-:W-:Y:S02]  /*0630*/  MOV R3, R2 ;  /* 0x0000000200037202 */ /* 0x000fe40000000f00 */
[----:B------:R-:W-:-:S07]  /*0640*/  MOV R4, 0x660 ;  /* 0x0000066000047802 */ /* 0x000fce0000000f00 */
[----:B------:R-:W-:Y:S05]  /*0650*/  CALL.REL.NOINC `($__internal_0_$__cuda_sm3x_div_rn_noftz_f32_slowpath) ;  /* 0x0000000800547944 */ /* 0x000fea0003c00000 */
.L_x_9:
[----:B------:R-:W-:Y:S05]  /*0660*/  BSYNC.RECONVERGENT B0 ;  /* 0x0000000000007941 */ /* 0x000fea0003800200 */
.L_x_8:
[----:B------:R-:W-:Y:S01]  /*0670*/  FFMA R0, -R13, R13, R0 ;  /* 0x0000000d0d007223 */ /* 0x000fe20000000100 */
[----:B------:R-:W-:Y:S01]  /*0680*/  UMOV UR4, 0x812dea11 ;  /* 0x812dea1100047882 */ /* 0x000fe20000000000 */
[----:B------:R-:W-:Y:S02]  /*0690*/  UMOV UR5, 0x3d719799 ;  /* 0x3d71979900057882 */ /* 0x000fe40000000000 */
[----:B------:R-:W0:Y:S02]  /*06a0*/  F2F.F64.F32 R2, R0 ;  /* 0x0000000000027310 */ /* 0x000e240000201800 */
[----:B0-----:R-:W-:-:S10]  /*06b0*/  DADD R2, R2, UR4 ;  /* 0x0000000402027e29 */ /* 0x001fd40008000000 */
[----:B------:R-:W0:Y:S02]  /*06c0*/  F2F.F32.F64 R2, R2 ;  /* 0x0000000200027310 */ /* 0x000e240000301000 */
[----:B0-----:R-:W-:Y:S01]  /*06d0*/  FSETP.GEU.AND P2, PT, |R2|, 1.175494350822287508e-38, PT ;  /* 0x008000000200780b */ /* 0x001fe20003f4e200 */
[----:B------:R-:W-:-:S12]  /*06e0*/  @!P1 EXIT ;  /* 0x000000000000994d */ /* 0x000fd80003800000 */
[----:B------:R-:W0:Y:S01]  /*06f0*/  LDC R14, c[0x0][0x394] ;  /* 0x0000e500ff0e7b82 */ /* 0x000e220000000800 */
[----:B------:R-:W-:Y:S01]  /*0700*/  @!P2 FMUL R2, R2, 16777216 ;  /* 0x4b8000000202a820 */ /* 0x000fe20000400000 */
[----:B------:R-:W-:-:S03]  /*0710*/  IMAD.MOV.U32 R15, RZ, RZ, RZ ;  /* 0x000000ffff0f7224 */ /* 0x000fc600078e00ff */
[----:B------:R-:W1:Y:S02]  /*0720*/  MUFU.RSQ R0, R2 ;  /* 0x0000000200007308 */ /* 0x000e640000001400 */
[----:B-1----:R-:W-:Y:S01]  /*0730*/  @!P2 FMUL R0, R0, 4096 ;  /* 0x458000000000a820 */ /* 0x002fe20000400000 */
[C---:B0-----:R-:W-:Y:S02]  /*0740*/  ISETP.GE.U32.AND P1, PT, R14.reuse, 0x4, PT ;  /* 0x000000040e00780c */ /* 0x041fe40003f26070 */
[----:B------:R-:W-:-:S11]  /*0750*/  LOP3.LUT P0, R16, R14, 0x3, RZ, 0xc0, !PT ;  /* 0x000000030e107812 */ /* 0x000fd6000780c0ff */
[----:B------:R-:W-:Y:S05]  /*0760*/  @!P1 BRA `(.L_x_10) ;  /* 0x0000000400189947 */ /* 0x000fea0003800000 */
[----:B------:R-:W0:Y:S01]  /*0770*/  LDCU.64 UR4, c[0x0][0x3a0] ;  /* 0x00007400ff0477ac */ /* 0x000e220008000a00 */
[----:B------:R-:W1:Y:S01]  /*0780*/  LDC R7, c[0x0][0x39c] ;  /* 0x0000e700ff077b82 */ /* 0x000e620000000800 */
[----:B------:R-:W-:Y:S01]  /*0790*/  IMAD.WIDE R18, R12, 0x4, RZ ;  /* 0x000000040c127825 */ /* 0x000fe200078e02ff */
[----:B------:R-:W-:Y:S01]  /*07a0*/  LOP3.LUT R15, R14, 0x7ffffffc, RZ, 0xc0, !PT ;  /* 0x7ffffffc0e0f7812 */ /* 0x000fe200078ec0ff */
[----:B------:R-:W2:Y:S03]  /*07b0*/  LDCU UR12, c[0x0][0x398] ;  /* 0x00007300ff0c77ac */ /* 0x000ea60008000800 */
[----:B------:R-:W-:Y:S01]  /*07c0*/  MOV R17, R19 ;  /* 0x0000001300117202 */ /* 0x000fe20000000f00 */
[----:B------:R-:W-:Y:S01]  /*07d0*/  IMAD.MOV.U32 R19, RZ, RZ, R12 ;  /* 0x000000ffff137224 */ /* 0x000fe200078e000c */
[----:B------:R-:W3:Y:S01]  /*07e0*/  LDCU.128 UR8, c[0x0][0x380] ;  /* 0x00007000ff0877ac */ /* 0x000ee20008000c00 */
[----:B------:R-:W-:Y:S01]  /*07f0*/  IMAD.MOV R20, RZ, RZ, -R15 ;  /* 0x000000ffff147224 */ /* 0x000fe200078e0a0f */
[----:B0-----:R-:W-:-:S04]  /*0800*/  UIADD3 UR4, UP0, UPT, UR4, 0x8, URZ ;  /* 0x0000000804047890 */ /* 0x001fc8000ff1e0ff */
[----:B------:R-:W-:Y:S01]  /*0810*/  UIADD3.X UR5, UPT, UPT, URZ, UR5, URZ, UP0, !UPT ;  /* 0x00000005ff057290 */ /* 0x000fe200087fe4ff */
[----:B--2---:R-:W-:Y:S02]  /*0820*/  MOV R6, UR12 ;  /* 0x0000000c00067c02 */ /* 0x004fe40008000f00 */
[----:B------:R-:W-:-:S03]  /*0830*/  MOV R10, UR4 ;  /* 0x00000004000a7c02 */ /* 0x000fc60008000f00 */
[----:B---3--:R-:W-:-:S07]  /*0840*/  IMAD.U32 R11, RZ, RZ, UR5 ;  /* 0x00000005ff0b7e24 */ /* 0x008fce000f8e00ff */
.L_x_11:
[----:B------:R-:W0:Y:S01]  /*0850*/  LDC.64 R4, c[0x0][0x380] ;  /* 0x0000e000ff047b82 */ /* 0x000e220000000a00 */
[----:B-1--4-:R-:W2:Y:S07]  /*0860*/  LDG.E.CONSTANT R23, desc[UR6][R6.64] ;  /* 0x0000000606177981 */ /* 0x012eae000c1e9900 */
[----:B------:R-:W1:Y:S01]  /*0870*/  LDC.64 R2, c[0x0][0x388] ;  /* 0x0000e200ff027b82 */ /* 0x000e620000000a00 */
[----:B0-----:R-:W-:-:S05]  /*0880*/  IMAD.WIDE R4, R19, 0x4, R4 ;  /* 0x0000000413047825 */ /* 0x001fca00078e0204 */
[----:B------:R0:W3:Y:S01]  /*0890*/  LDG.E.CONSTANT R22, desc[UR6][R4.64] ;  /* 0x0000000604167981 */ /* 0x0000e2000c1e9900 */
[----:B-1----:R-:W-:-:S05]  /*08a0*/  IMAD.WIDE R2, R19, 0x4, R2 ;  /* 0x0000000413027825 */ /* 0x002fca00078e0202 */
[----:B------:R-:W3:Y:S01]  /*08b0*/  LDG.E.CONSTANT R21, desc[UR6][R2.64] ;  /* 0x0000000602157981 */ /* 0x000ee2000c1e9900 */
[----:B0-----:R-:W-:Y:S01]  /*08c0*/  MOV R4, R10 ;  /* 0x0000000a00047202 */ /* 0x001fe20000000f00 */
[----:B------:R-:W-:-:S05]  /*08d0*/  IMAD.MOV.U32 R5, RZ, RZ, R11 ;  /* 0x000000ffff057224 */ /* 0x000fca00078e000b */
[----:B------:R-:W4:Y:S01]  /*08e0*/  LDG.E.CONSTANT R25, desc[UR6][R4.64+-0x8] ;  /* 0xfffff80604197981 */ /* 0x000f22000c1e9900 */
[C---:B------:R-:W-:Y:S02]  /*08f0*/  IADD3 R8, P1, PT, R18.reuse, UR10, RZ ;  /* 0x0000000a12087c10 */ /* 0x040fe4000ff3e0ff */
[----:B------:R-:W-:Y:S01]  /*0900*/  IADD3 R10, P2, PT, R18, UR8, RZ ;  /* 0x00000008120a7c10 */ /* 0x000fe2000ff5e0ff */
[----:B------:R-:W5:Y:S01]  /*0910*/  LDG.E.CONSTANT R27, desc[UR6][R4.64] ;  /* 0x00000006041b7981 */ /* 0x000f62000c1e9900 */
[C---:B------:R-:W-:Y:S02]  /*0920*/  IADD3.X R9, PT, PT, R17.reuse, UR11, RZ, P1, !PT ;  /* 0x0000000b11097c10 */ /* 0x040fe40008ffe4ff */
[----:B------:R-:W-:Y:S01]  /*0930*/  IADD3.X R11, PT, PT, R17, UR9, RZ, P2, !PT ;  /* 0x00000009110b7c10 */ /* 0x000fe200097fe4ff */
[----:B------:R-:W5:Y:S01]  /*0940*/  LDG.E.CONSTANT R29, desc[UR6][R4.64+0x4] ;  /* 0x00000406041d7981 */ /* 0x000f62000c1e9900 */
[----:B---3--:R-:W-:-:S03]  /*0950*/  FADD R26, R21, R22 ;  /* 0x00000016151a7221 */ /* 0x008fc60000000000 */
[----:B------:R-:W3:Y:S04]  /*0960*/  LDG.E.CONSTANT R21, desc[UR6][R8.64+0x4] ;  /* 0x0000040608157981 */ /* 0x000ee8000c1e9900 */
[----:B------:R-:W3:Y:S01]  /*0970*/  LDG.E.CONSTANT R22, desc[UR6][R10.64+0x4] ;  /* 0x000004060a167981 */ /* 0x000ee2000c1e9900 */
[----:B------:R-:W-:Y:S01]  /*0980*/  FADD R26, R26, -R13 ;  /* 0x8000000d1a1a7221 */ /* 0x000fe20000000000 */
[----:B----4-:R-:W-:Y:S02]  /*0990*/  FMUL R24, R0, R25 ;  /* 0x0000001900187220 */ /* 0x010fe40000400000 */
[----:B------:R-:W4:Y:S02]  /*09a0*/  LDG.E.CONSTANT R25, desc[UR6][R4.64+-0x4] ;  /* 0xfffffc0604197981 */ /* 0x000f24000c1e9900 */
[----:B--2---:R-:W-:-:S02]  /*09b0*/  FFMA R23, R24, R26, R23 ;  /* 0x0000001a18177223 */ /* 0x004fc40000000017 */
[----:B------:R-:W2:Y:S01]  /*09c0*/  LDG.E.CONSTANT R24, desc[UR6][R6.64+0x4] ;  /* 0x0000040606187981 */ /* 0x000ea2000c1e9900 */
[----:B---3--:R-:W-:Y:S01]  /*09d0*/  FADD R22, R21, R22 ;  /* 0x0000001615167221 */ /* 0x008fe20000000000 */
[----:B----4-:R-:W-:-:S03]  /*09e0*/  FMUL R21, R0, R25 ;  /* 0x0000001900157220 */ /* 0x010fc60000400000 */
[----:B------:R-:W-:Y:S01]  /*09f0*/  FADD R22, R22, -R13 ;  /* 0x8000000d16167221 */ /* 0x000fe20000000000 */
[----:B------:R-:W3:Y:S03]  /*0a00*/  LDG.E.CONSTANT R25, desc[UR6][R10.64+0x8] ;  /* 0x000008060a197981 */ /* 0x000ee6000c1e9900 */
[----:B--2---:R-:W-:Y:S02]  /*0a10*/  FFMA R21, R21, R22, R24 ;  /* 0x0000001615157223 */ /* 0x004fe40000000018 */
[----:B------:R-:W3:Y:S04]  /*0a20*/  LDG.E.CONSTANT R24, desc[UR6][R8.64+0x8] ;  /* 0x0000080608187981 */ /* 0x000ee8000c1e9900 */
[----:B------:R-:W2:Y:S01]  /*0a30*/  LDG.E.CONSTANT R22, desc[UR6][R6.64+0x8] ;  /* 0x0000080606167981 */ /* 0x000ea2000c1e9900 */
[----:B-----5:R-:W-:Y:S01]  /*0a40*/  FMUL R27, R0, R27 ;  /* 0x0000001b001b7220 */ /* 0x020fe20000400000 */
[----:B---3--:R-:W-:-:S02]  /*0a50*/  FADD R26, R24, R25 ;  /* 0x00000019181a7221 */ /* 0x008fc40000000000 */
[----:B------:R0:W3:Y:S04]  /*0a60*/  LDG.E.CONSTANT R25, desc[UR6][R10.64+0xc] ;  /* 0x00000c060a197981 */ /* 0x0000e8000c1e9900 */
[----:B------:R-:W3:Y:S01]  /*0a70*/  LDG.E.CONSTANT R24, desc[UR6][R8.64+0xc] ;  /* 0x00000c0608187981 */ /* 0x000ee2000c1e9900 */
[----:B------:R-:W-:-:S04]  /*0a80*/  FADD R26, R26, -R13 ;  /* 0x8000000d1a1a7221 */ /* 0x000fc80000000000 */
[----:B--2---:R-:W-:Y:S02]  /*0a90*/  FFMA R27, R27, R26, R22 ;  /* 0x0000001a1b1b7223 */ /* 0x004fe40000000016 */
[----:B------:R1:W2:Y:S01]  /*0aa0*/  LDG.E.CONSTANT R22, desc[UR6][R6.64+0xc] ;  /* 0x00000c0606167981 */ /* 0x0002a2000c1e9900 */
[----:B------:R-:W-:Y:S01]  /*0ab0*/  FMUL R29, R0, R29 ;  /* 0x0000001d001d7220 */ /* 0x000fe20000400000 */
[----:B------:R-:W-:Y:S02]  /*0ac0*/  IADD3 R20, PT, PT, R20, 0x4, RZ ;  /* 0x0000000414147810 */ /* 0x000fe40007ffe0ff */
[----:B------:R4:W-:Y:S04]  /*0ad0*/  STG.E desc[UR6][R2.64], R23 ;  /* 0x0000001702007986 */ /* 0x0009e8000c101906 */
[----:B------:R4:W-:Y:S04]  /*0ae0*/  STG.E desc[UR6][R8.64+0x4], R21 ;  /* 0x0000041508007986 */ /* 0x0009e8000c101906 */
[----:B------:R4:W-:Y:S01]  /*0af0*/  STG.E desc[UR6][R8.64+0x8], R27 ;  /* 0x0000081b08007986 */ /* 0x0009e2000c101906 */
[----:B------:R-:W-:-:S02]  /*0b00*/  ISETP.NE.AND P1, PT, R20, RZ, PT ;  /* 0x000000ff1400720c */ /* 0x000fc40003f25270 */
[----:B------:R-:W-:Y:S02]  /*0b10*/  IADD3 R18, P2, PT, R18, 0x10, RZ ;  /* 0x0000001012127810 */ /* 0x000fe40007f5e0ff */
[----:B0-----:R-:W-:Y:S02]  /*0b20*/  IADD3 R10, P3, PT, R4, 0x10, RZ ;  /* 0x00000010040a7810 */ /* 0x001fe40007f7e0ff */
[----:B-1----:R-:W-:Y:S01]  /*0b30*/  IADD3 R6, P4, PT, R6, 0x10, RZ ;  /* 0x0000001006067810 */ /* 0x002fe20007f9e0ff */
[----:B------:R-:W-:Y:S01]  /*0b40*/  IMAD.X R17, RZ, RZ, R17, P2 ;  /* 0x000000ffff117224 */ /* 0x000fe200010e0611 */
[----:B------:R-:W-:Y:S01]  /*0b50*/  IADD3 R19, PT, PT, R19, 0x4, RZ ;  /* 0x0000000413137810 */ /* 0x000fe20007ffe0ff */
[----:B------:R-:W-:Y:S01]  /*0b60*/  IMAD.X R11, RZ, RZ, R5, P3 ;  /* 0x000000ffff0b7224 */ /* 0x000fe200018e0605 */
[----:B------:R-:W-:Y:S01]  /*0b70*/  IADD3.X R7, PT, PT, RZ, R7, RZ, P4, !PT ;  /* 0x00000007ff077210 */ /* 0x000fe200027fe4ff */
[----:B---3--:R-:W-:-:S04]  /*0b80*/  FADD R24, R24, R25 ;  /* 0x0000001918187221 */ /* 0x008fc80000000000 */
[----:B------:R-:W-:-:S04]  /*0b90*/  FADD R24, R24, -R13 ;  /* 0x8000000d18187221 */ /* 0x000fc80000000000 */
[----:B--2---:R-:W-:-:S05]  /*0ba0*/  FFMA R29, R29, R24, R22 ;  /* 0x000000181d1d7223 */ /* 0x004fca0000000016 */
[----:B------:R4:W-:Y:S01]  /*0bb0*/  STG.E desc[UR6][R8.64+0xc], R29 ;  /* 0x00000c1d08007986 */ /* 0x0009e2000c101906 */
[----:B------:R-:W-:Y:S05]  /*0bc0*/  @P1 BRA `(.L_x_11) ;  /* 0xfffffffc00201947 */ /* 0x000fea000383ffff */
.L_x_10:
[----:B------:R-:W-:Y:S05]  /*0bd0*/  @!P0 EXIT ;  /* 0x000000000000894d */ /* 0x000fea0003800000 */
[----:B------:R-:W-:Y:S02]  /*0be0*/  ISETP.NE.AND P0, PT, R16, 0x1, PT ;  /* 0x000000011000780c */ /* 0x000fe40003f05270 */
[----:B------:R-:W-:-:S04]  /*0bf0*/  LOP3.LUT R14, R14, 0x1, RZ, 0xc0, !PT ;  /* 0x000000010e0e7812 */ /* 0x000fc800078ec0ff */
[----:B------:R-:W-:-:S07]  /*0c00*/  ISETP.NE.U32.AND P1, PT, R14, 0x1, PT ;  /* 0x000000010e00780c */ /* 0x000fce0003f25070 */
[----:B------:R-:W-:Y:S06]  /*0c10*/  @!P0 BRA `(.L_x_12) ;  /* 0x0000000000948947 */ /* 0x000fec0003800000 */
[----:B------:R-:W0:Y:S01]  /*0c20*/  LDC.64 R16, c[0x0][0x380] ;  /* 0x0000e000ff107b82 */ /* 0x000e220000000a00 */
[----:B------:R-:W1:Y:S01]  /*0c30*/  LDCU.128 UR8, c[0x0][0x380] ;  /* 0x00007000ff0877ac */ /* 0x000e620008000c00 */
[CC--:B----4-:R-:W-:Y:S02]  /*0c40*/  IADD3 R3, P0, PT, R12.reuse, R15.reuse, RZ ;  /* 0x0000000f0c037210 */ /* 0x0d0fe40007f1e0ff */
[C---:B------:R-:W-:Y:S02]  /*0c50*/  IADD3 R19, PT, PT, R12.reuse, R15, RZ ;  /* 0x0000000f0c137210 */ /* 0x040fe40007ffe0ff */
[----:B------:R-:W-:Y:S01]  /*0c60*/  LEA.HI.X.SX32 R10, R12, RZ, 0x1, P0 ;  /* 0x000000ff0c0a7211 */ /* 0x000fe200000f0eff */
[C---:B------:R-:W-:Y:S01]  /*0c70*/  IMAD.SHL.U32 R2, R3.reuse, 0x4, RZ ;  /* 0x0000000403027824 */ /* 0x040fe200078e00ff */
[----:B------:R-:W2:Y:S02]  /*0c80*/  LDC.64 R6, c[0x0][0x388] ;  /* 0x0000e200ff067b82 */ /* 0x000ea40000000a00 */
[----:B------:R-:W-:-:S06]  /*0c90*/  SHF.L.U64.HI R3, R3, 0x2, R10 ;  /* 0x0000000203037819 */ /* 0x000fcc000001020a */
[----:B------:R-:W3:Y:S01]  /*0ca0*/  LDC.64 R8, c[0x0][0x3a0] ;  /* 0x0000e800ff087b82 */ /* 0x000ee20000000a00 */
[C---:B-1----:R-:W-:Y:S02]  /*0cb0*/  IADD3 R10, P2, PT, R2.reuse, UR8, RZ ;  /* 0x00000008020a7c10 */ /* 0x042fe4000ff5e0ff */
[----:B------:R-:W-:Y:S02]  /*0cc0*/  IADD3 R2, P0, PT, R2, UR10, RZ ;  /* 0x0000000a02027c10 */ /* 0x000fe4000ff1e0ff */
[----:B------:R-:W-:-:S03]  /*0cd0*/  IADD3.X R11, PT, PT, R3, UR9, RZ, P2, !PT ;  /* 0x00000009030b7c10 */ /* 0x000fc600097fe4ff */
[----:B------:R-:W1:Y:S01]  /*0ce0*/  LDC.64 R4, c[0x0][0x398] ;  /* 0x0000e600ff047b82 */ /* 0x000e620000000a00 */
[----:B0-----:R-:W-:Y:S01]  /*0cf0*/  IMAD.WIDE R16, R19, 0x4, R16 ;  /* 0x0000000413107825 */ /* 0x001fe200078e0210 */
[----:B------:R-:W-:Y:S01]  /*0d00*/  IADD3.X R3, PT, PT, R3, UR11, RZ, P0, !PT ;  /* 0x0000000b03037c10 */ /* 0x000fe200087fe4ff */
[----:B------:R-:W4:Y:S02]  /*0d10*/  LDG.E.CONSTANT R11, desc[UR6][R10.64+0x4] ;  /* 0x000004060a0b7981 */ /* 0x000f24000c1e9900 */
[----:B--2---:R-:W-:Y:S02]  /*0d20*/  IMAD.WIDE R6, R19, 0x4, R6 ;  /* 0x0000000413067825 */ /* 0x004fe400078e0206 */
[----:B------:R-:W2:Y:S04]  /*0d30*/  LDG.E.CONSTANT R17, desc[UR6][R16.64] ;  /* 0x0000000610117981 */ /* 0x000ea8000c1e9900 */
[----:B------:R-:W2:Y:S01]  /*0d40*/  LDG.E.CONSTANT R18, desc[UR6][R6.64] ;  /* 0x0000000606127981 */ /* 0x000ea2000c1e9900 */
[----:B---3--:R-:W-:-:S03]  /*0d50*/  IMAD.WIDE.U32 R8, R15, 0x4, R8 ;  /* 0x000000040f087825 */ /* 0x008fc600078e0008 */
[----:B------:R-:W4:Y:S04]  /*0d60*/  LDG.E.CONSTANT R22, desc[UR6][R2.64+0x4] ;  /* 0x0000040602167981 */ /* 0x000f28000c1e9900 */
[----:B------:R-:W3:Y:S01]  /*0d70*/  LDG.E.CONSTANT R19, desc[UR6][R8.64] ;  /* 0x0000000608137981 */ /* 0x000ee2000c1e9900 */
[----:B-1----:R-:W-:-:S03]  /*0d80*/  IMAD.WIDE.U32 R4, R15, 0x4, R4 ;  /* 0x000000040f047825 */ /* 0x002fc600078e0004 */
[----:B------:R-:W5:Y:S04]  /*0d90*/  LDG.E.CONSTANT R21, desc[UR6][R8.64+0x4] ;  /* 0x0000040608157981 */ /* 0x000f68000c1e9900 */
[----:B------:R-:W5:Y:S04]  /*0da0*/  LDG.E.CONSTANT R14, desc[UR6][R4.64] ;  /* 0x00000006040e7981 */ /* 0x000f68000c1e9900 */
[----:B------:R-:W5:Y:S01]  /*0db0*/  LDG.E.CONSTANT R20, desc[UR6][R4.64+0x4] ;  /* 0x0000040604147981 */ /* 0x000f62000c1e9900 */
[----:B------:R-:W-:Y:S01]  /*0dc0*/  IADD3 R15, PT, PT, R15, 0x2, RZ ;  /* 0x000000020f0f7810 */ /* 0x000fe20007ffe0ff */
[----:B--2---:R-:W-:Y:S01]  /*0dd0*/  FADD R18, R18, R17 ;  /* 0x0000001112127221 */ /* 0x004fe20000000000 */
[----:B----4-:R-:W-:-:S03]  /*0de0*/  FADD R22, R22, R11 ;  /* 0x0000000b16167221 */ /* 0x010fc60000000000 */
[--C-:B------:R-:W-:Y:S01]  /*0df0*/  FADD R18, R18, -R13.reuse ;  /* 0x8000000d12127221 */ /* 0x100fe20000000000 */
[----:B---3--:R-:W-:Y:S01]  /*0e00*/  FMUL R19, R0, R19 ;  /* 0x0000001300137220 */ /* 0x008fe20000400000 */
[----:B------:R-:W-:Y:S01]  /*0e10*/  FADD R22, R22, -R13 ;  /* 0x8000000d16167221 */ /* 0x000fe20000000000 */
[----:B-----5:R-:W-:Y:S02]  /*0e20*/  FMUL R21, R0, R21 ;  /* 0x0000001500157220 */ /* 0x020fe40000400000 */
[----:B------:R-:W-:Y:S02]  /*0e30*/  FFMA R19, R19, R18, R14 ;  /* 0x0000001213137223 */ /* 0x000fe4000000000e */
[----:B------:R-:W-:-:S03]  /*0e40*/  FFMA R21, R21, R22, R20 ;  /* 0x0000001615157223 */ /* 0x000fc60000000014 */
[----:B------:R0:W-:Y:S04]  /*0e50*/  STG.E desc[UR6][R6.64], R19 ;  /* 0x0000001306007986 */ /* 0x0001e8000c101906 */
[----:B------:R0:W-:Y:S02]  /*0e60*/  STG.E desc[UR6][R2.64+0x4], R21 ;  /* 0x0000041502007986 */ /* 0x0001e4000c101906 */
.L_x_12:
[----:B------:R-:W-:Y:S05]  /*0e70*/  @P1 EXIT ;  /* 0x000000000000194d */ /* 0x000fea0003800000 */
[----:B----4-:R-:W1:Y:S01]  /*0e80*/  LDC.64 R8, c[0x0][0x380] ;  /* 0x0000e000ff087b82 */ /* 0x010e620000000a00 */
[----:B------:R-:W-:-:S07]  /*0e90*/  IMAD.IADD R11, R12, 0x1, R15 ;  /* 0x000000010c0b7824 */ /* 0x000fce00078e020f */
[----:B0-----:R-:W0:Y:S08]  /*0ea0*/  LDC.64 R2, c[0x0][0x388] ;  /* 0x0000e200ff027b82 */ /* 0x001e300000000a00 */
[----:B------:R-:W2:Y:S08]  /*0eb0*/  LDC.64 R6, c[0x0][0x3a0] ;  /* 0x0000e800ff067b82 */ /* 0x000eb00000000a00 */
[----:B------:R-:W3:Y:S01]  /*0ec0*/  LDC.64 R4, c[0x0][0x398] ;  /* 0x0000e600ff047b82 */ /* 0x000ee20000000a00 */
[----:B-1----:R-:W-:-:S06]  /*0ed0*/  IMAD.WIDE R8, R11, 0x4, R8 ;  /* 0x000000040b087825 */ /* 0x002fcc00078e0208 */
[----:B------:R-:W4:Y:S01]  /*0ee0*/  LDG.E.CONSTANT R9, desc[UR6][R8.64] ;  /* 0x0000000608097981 */ /* 0x000f22000c1e9900 */
[----:B0-----:R-:W-:-:S05]  /*0ef0*/  IMAD.WIDE R2, R11, 0x4, R2 ;  /* 0x000000040b027825 */ /* 0x001fca00078e0202 */
[----:B------:R-:W4:Y:S01]  /*0f00*/  LDG.E.CONSTANT R10, desc[UR6][R2.64] ;  /* 0x00000006020a7981 */ /* 0x000f22000c1e9900 */
[----:B--2---:R-:W-:-:S06]  /*0f10*/  IMAD.WIDE.U32 R6, R15, 0x4, R6 ;  /* 0x000000040f067825 */ /* 0x004fcc00078e0006 */
[----:B------:R-:W2:Y:S01]  /*0f20*/  LDG.E.CONSTANT R7, desc[UR6][R6.64] ;  /* 0x0000000606077981 */ /* 0x000ea2000c1e9900 */
[----:B---3--:R-:W-:-:S06]  /*0f30*/  IMAD.WIDE.U32 R4, R15, 0x4, R4 ;  /* 0x000000040f047825 */ /* 0x008fcc00078e0004 */
[----:B------:R-:W3:Y:S01]  /*0f40*/  LDG.E.CONSTANT R4, desc[UR6][R4.64] ;  /* 0x0000000604047981 */ /* 0x000ee2000c1e9900 */
[----:B----4-:R-:W-:-:S04]  /*0f50*/  FADD R10, R10, R9 ;  /* 0x000000090a0a7221 */ /* 0x010fc80000000000 */
[----:B------:R-:W-:Y:S01]  /*0f60*/  FADD R10, R10, -R13 ;  /* 0x8000000d0a0a7221 */ /* 0x000fe20000000000 */
[----:B--2---:R-:W-:-:S04]  /*0f70*/  FMUL R11, R0, R7 ;  /* 0x00000007000b7220 */ /* 0x004fc80000400000 */
[----:B---3--:R-:W-:-:S05]  /*0f80*/  FFMA R11, R11, R10, R4 ;  /* 0x0000000a0b0b7223 */ /* 0x008fca0000000004 */
[----:B------:R-:W-:Y:S01]  /*0f90*/  STG.E desc[UR6][R2.64], R11 ;  /* 0x0000000b02007986 */ /* 0x000fe2000c101906 */
[----:B------:R-:W-:Y:S05]  /*0fa0*/  EXIT ;  /* 0x000000000000794d */ /* 0x000fea0003800000 */
        .weak           $__internal_0_$__cuda_sm3x_div_rn_noftz_f32_slowpath
        .type           $__internal_0_$__cuda_sm3x_div_rn_noftz_f32_slowpath,@function
        .size           $__internal_0_$__cuda_sm3x_div_rn_noftz_f32_slowpath,(.L_x_50 - $__internal_0_$__cuda_sm3x_div_rn_noftz_f32_slowpath)
$__internal_0_$__cuda_sm3x_div_rn_noftz_f32_slowpath:
[----:B------:R-:W-:Y:S01]  /*0fb0*/  SHF.R.U32.HI R7, RZ, 0x17, R3 ;  /* 0x00000017ff077819 */ /* 0x000fe20000011603 */
[----:B------:R-:W-:Y:S01]  /*0fc0*/  BSSY.RECONVERGENT B1, `(.L_x_13) ;  /* 0x0000062000017945 */ /* 0x000fe20003800200 */
[----:B------:R-:W-:Y:S02]  /*0fd0*/  SHF.R.U32.HI R6, RZ, 0x17, R0 ;  /* 0x00000017ff067819 */ /* 0x000fe40000011600 */
[----:B------:R-:W-:Y:S02]  /*0fe0*/  LOP3.LUT R14, R7, 0xff, RZ, 0xc0, !PT ;  /* 0x000000ff070e7812 */ /* 0x000fe400078ec0ff */
[----:B------:R-:W-:Y:S02]  /*0ff0*/  LOP3.LUT R10, R6, 0xff, RZ, 0xc0, !PT ;  /* 0x000000ff060a7812 */ /* 0x000fe400078ec0ff */
[----:B------:R-:W-:Y:S02]  /*1000*/  IADD3 R8, PT, PT, R14, -0x1, RZ ;  /* 0xffffffff0e087810 */ /* 0x000fe40007ffe0ff */
[----:B------:R-:W-:-:S02]  /*1010*/  IADD3 R7, PT, PT, R10, -0x1, RZ ;  /* 0xffffffff0a077810 */ /* 0x000fc40007ffe0ff */
[----:B------:R-:W-:-:S04]  /*1020*/  ISETP.GT.U32.AND P0, PT, R8, 0xfd, PT ;  /* 0x000000fd0800780c */ /* 0x000fc80003f04070 */
[----:B------:R-:W-:-:S13]  /*1030*/  ISETP.GT.U32.OR P0, PT, R7, 0xfd, P0 ;  /* 0x000000fd0700780c */ /* 0x000fda0000704470 */
[----:B------:R-:W-:Y:S01]  /*1040*/  @!P0 IMAD.MOV.U32 R6, RZ, RZ, RZ ;  /* 0x000000ffff068224 */ /* 0x000fe200078e00ff */
[----:B------:R-:W-:Y:S06]  /*1050*/  @!P0 BRA `(.L_x_14) ;  /* 0x00000000005c8947 */ /* 0x000fec0003800000 */
[----:B------:R-:W-:Y:S02]  /*1060*/  FSETP.GTU.FTZ.AND P0, PT, |R0|, +INF , PT ;  /* 0x7f8000000000780b */ /* 0x000fe40003f1c200 */
[----:B------:R-:W-:-:S04]  /*1070*/  FSETP.GTU.FTZ.AND P2, PT, |R3|, +INF , PT ;  /* 0x7f8000000300780b */ /* 0x000fc80003f5c200 */
[----:B------:R-:W-:-:S13]  /*1080*/  PLOP3.LUT P0, PT, P0, P2, PT, 0xf8, 0x8f ;  /* 0x00000000008f781c */ /* 0x000fda0000705f70 */
[----:B------:R-:W-:Y:S05]  /*1090*/  @P0 BRA `(.L_x_15) ;  /* 0x00000004004c0947 */ /* 0x000fea0003800000 */
[----:B------:R-:W-:-:S13]  /*10a0*/  LOP3.LUT P0, RZ, R3, 0x7fffffff, R0, 0xc8, !PT ;  /* 0x7fffffff03ff7812 */ /* 0x000fda000780c800 */
[----:B------:R-:W-:Y:S05]  /*10b0*/  @!P0 BRA `(.L_x_16) ;  /* 0x00000004003c8947 */ /* 0x000fea0003800000 */
[C---:B------:R-:W-:Y:S02]  /*10c0*/  FSETP.NEU.FTZ.AND P2, PT, |R0|.reuse, +INF , PT ;  /* 0x7f8000000000780b */ /* 0x040fe40003f5d200 */
[----:B------:R-:W-:Y:S02]  /*10d0*/  FSETP.NEU.FTZ.AND P3, PT, |R3|, +INF , PT ;  /* 0x7f8000000300780b */ /* 0x000fe40003f7d200 */
[----:B------:R-:W-:-:S11]  /*10e0*/  FSETP.NEU.FTZ.AND P0, PT, |R0|, +INF , PT ;  /* 0x7f8000000000780b */ /* 0x000fd60003f1d200 */
[----:B------:R-:W-:Y:S05]  /*10f0*/  @!P3 BRA !P2, `(.L_x_16) ;  /* 0x00000004002cb947 */ /* 0x000fea0005000000 */
[----:B------:R-:W-:-:S04]  /*1100*/  LOP3.LUT P2, RZ, R0, 0x7fffffff, RZ, 0xc0, !PT ;  /* 0x7fffffff00ff7812 */ /* 0x000fc8000784c0ff */
[----:B------:R-:W-:-:S13]  /*1110*/  PLOP3.LUT P2, PT, P3, P2, PT, 0x2f, 0xf2 ;  /* 0x0000000000f2781c */ /* 0x000fda0001f44577 */
[----:B------:R-:W-:Y:S05]  /*1120*/  @P2 BRA `(.L_x_17) ;  /* 0x0000000400182947 */ /* 0x000fea0003800000 */
[----:B------:R-:W-:-:S04]  /*1130*/  LOP3.LUT P2, RZ, R3, 0x7fffffff, RZ, 0xc0, !PT ;  /* 0x7fffffff03ff7812 */ /* 0x000fc8000784c0ff */
[----:B------:R-:W-:-:S13]  /*1140*/  PLOP3.LUT P0, PT, P0, P2, PT, 0x2f, 0xf2 ;  /* 0x0000000000f2781c */ /* 0x000fda0000704577 */
[----:B------:R-:W-:Y:S05]  /*1150*/  @P0 BRA `(.L_x_18) ;  /* 0x0000000400000947 */ /* 0x000fea0003800000 */
[----:B------:R-:W-:Y:S02]  /*1160*/  ISETP.GE.AND P0, PT, R7, RZ, PT ;  /* 0x000000ff0700720c */ /* 0x000fe40003f06270 */
[----:B------:R-:W-:-:S11]  /*1170*/  ISETP.GE.AND P2, PT, R8, RZ, PT ;  /* 0x000000ff0800720c */ /* 0x000fd60003f46270 */
[----:B------:R-:W-:Y:S01]  /*1180*/  @P0 MOV R6, RZ ;  /* 0x000000ff00060202 */ /* 0x000fe20000000f00 */
[----:B------:R-:W-:Y:S01]  /*1190*/  @!P0 FFMA R0, R0, 1.84467440737095516160e+19, RZ ;  /* 0x5f80000000008823 */ /* 0x000fe200000000ff */
[----:B------:R-:W-:Y:S01]  /*11a0*/  @!P0 MOV R6, 0xffffffc0 ;  /* 0xffffffc000068802 */ /* 0x000fe20000000f00 */
[----:B------:R-:W-:-:S04]  /*11b0*/  @!P2 FFMA R3, R3, 1.84467440737095516160e+19, RZ ;  /* 0x5f8000000303a823 */ /* 0x000fc800000000ff */
[----:B------:R-:W-:-:S07]  /*11c0*/  @!P2 VIADD R6, R6, 0x40 ;  /* 0x000000400606a836 */ /* 0x000fce0000000000 */
.L_x_14:
[----:B------:R-:W-:Y:S01]  /*11d0*/  LEA R8, R14, 0xc0800000, 0x17 ;  /* 0xc08000000e087811 */ /* 0x000fe200078eb8ff */
[----:B------:R-:W-:Y:S03]  /*11e0*/  BSSY.RECONVERGENT B2, `(.L_x_19) ;  /* 0x0000036000027945 */ /* 0x000fe60003800200 */
[----:B------:R-:W-:Y:S02]  /*11f0*/  IADD3 R8, PT, PT, -R8, R3, RZ ;  /* 0x0000000308087210 */ /* 0x000fe40007ffe1ff */
[----:B------:R-:W-:Y:S02]  /*1200*/  IADD3 R3, PT, PT, R10, -0x7f, RZ ;  /* 0xffffff810a037810 */ /* 0x000fe40007ffe0ff */
[----:B------:R-:W0:Y:S01]  /*1210*/  MUFU.RCP R7, R8 ;  /* 0x0000000800077308 */ /* 0x000e220000001000 */
[----:B------:R-:W-:Y:S02]  /*1220*/  FADD.FTZ R9, -R8, -RZ ;  /* 0x800000ff08097221 */ /* 0x000fe40000010100 */
[----:B------:R-:W-:-:S02]  /*1230*/  IMAD R0, R3, -0x800000, R0 ;  /* 0xff80000003007824 */ /* 0x000fc400078e0200 */
[----:B0-----:R-:W-:-:S04]  /*1240*/  FFMA R10, R7, R9, 1 ;  /* 0x3f800000070a7423 */ /* 0x001fc80000000009 */
[----:B------:R-:W-:-:S04]  /*1250*/  FFMA R16, R7, R10, R7 ;  /* 0x0000000a07107223 */ /* 0x000fc80000000007 */
[----:B------:R-:W-:-:S04]  /*1260*/  FFMA R7, R0, R16, RZ ;  /* 0x0000001000077223 */ /* 0x000fc800000000ff */
[----:B------:R-:W-:-:S04]  /*1270*/  FFMA R10, R9, R7, R0 ;  /* 0x00000007090a7223 */ /* 0x000fc80000000000 */
[----:B------:R-:W-:Y:S01]  /*1280*/  FFMA R11, R16, R10, R7 ;  /* 0x0000000a100b7223 */ /* 0x000fe20000000007 */
[----:B------:R-:W-:-:S03]  /*1290*/  IADD3 R7, PT, PT, R3, 0x7f, -R14 ;  /* 0x0000007f03077810 */ /* 0x000fc60007ffe80e */
[----:B------:R-:W-:Y:S02]  /*12a0*/  FFMA R10, R9, R11, R0 ;  /* 0x0000000b090a7223 */ /* 0x000fe40000000000 */
[----:B------:R-:W-:Y:S02]  /*12b0*/  IMAD.IADD R7, R7, 0x1, R6 ;  /* 0x0000000107077824 */ /* 0x000fe400078e0206 */
[----:B------:R-:W-:-:S05]  /*12c0*/  FFMA R0, R16, R10, R11 ;  /* 0x0000000a10007223 */ /* 0x000fca000000000b */
[----:B------:R-:W-:-:S04]  /*12d0*/  SHF.R.U32.HI R3, RZ, 0x17, R0 ;  /* 0x00000017ff037819 */ /* 0x000fc80000011600 */
[----:B------:R-:W-:-:S04]  /*12e0*/  LOP3.LUT R3, R3, 0xff, RZ, 0xc0, !PT ;  /* 0x000000ff03037812 */ /* 0x000fc800078ec0ff */
[----:B------:R-:W-:-:S04]  /*12f0*/  IADD3 R9, PT, PT, R3, R7, RZ ;  /* 0x0000000703097210 */ /* 0x000fc80007ffe0ff */
[----:B------:R-:W-:-:S04]  /*1300*/  IADD3 R3, PT, PT, R9, -0x1, RZ ;  /* 0xffffffff09037810 */ /* 0x000fc80007ffe0ff */
[----:B------:R-:W-:-:S13]  /*1310*/  ISETP.GE.U32.AND P0, PT, R3, 0xfe, PT ;  /* 0x000000fe0300780c */ /* 0x000fda0003f06070 */
[----:B------:R-:W-:Y:S05]  /*1320*/  @!P0 BRA `(.L_x_20) ;  /* 0x0000000000808947 */ /* 0x000fea0003800000 */
[----:B------:R-:W-:-:S13]  /*1330*/  ISETP.GT.AND P0, PT, R9, 0xfe, PT ;  /* 0x000000fe0900780c */ /* 0x000fda0003f04270 */
[----:B------:R-:W-:Y:S05]  /*1340*/  @P0 BRA `(.L_x_21) ;  /* 0x00000000006c0947 */ /* 0x000fea0003800000 */
[----:B------:R-:W-:-:S13]  /*1350*/  ISETP.GE.AND P0, PT, R9, 0x1, PT ;  /* 0x000000010900780c */ /* 0x000fda0003f06270 */
[----:B------:R-:W-:Y:S05]  /*1360*/  @P0 BRA `(.L_x_22) ;  /* 0x0000000000740947 */ /* 0x000fea0003800000 */
[----:B------:R-:W-:Y:S02]  /*1370*/  ISETP.GE.AND P0, PT, R9, -0x18, PT ;  /* 0xffffffe80900780c */ /* 0x000fe40003f06270 */
[----:B------:R-:W-:-:S11]  /*1380*/  LOP3.LUT R0, R0, 0x80000000, RZ, 0xc0, !PT ;  /* 0x8000000000007812 */ /* 0x000fd600078ec0ff */
[----:B------:R-:W-:Y:S05]  /*1390*/  @!P0 BRA `(.L_x_22) ;  /* 0x0000000000688947 */ /* 0x000fea0003800000 */
[CCC-:B------:R-:W-:Y:S01]  /*13a0*/  FFMA.RZ R3, R16.reuse, R10.reuse, R11.reuse ;  /* 0x0000000a10037223 */ /* 0x1c0fe2000000c00b */
[C---:B------:R-:W-:Y:S02]  /*13b0*/  VIADD R8, R9.reuse, 0x20 ;  /* 0x0000002009087836 */ /* 0x040fe40000000000 */
[CCC-:B------:R-:W-:Y:S01]  /*13c0*/  FFMA.RM R6, R16.reuse, R10.reuse, R11.reuse ;  /* 0x0000000a10067223 */ /* 0x1c0fe2000000400b */
[----:B------:R-:W-:Y:S02]  /*13d0*/  ISETP.NE.AND P3, PT, R9, RZ, PT ;  /* 0x000000ff0900720c */ /* 0x000fe40003f65270 */
[----:B------:R-:W-:Y:S01]  /*13e0*/  LOP3.LUT R7, R3, 0x7fffff, RZ, 0xc0, !PT ;  /* 0x007fffff03077812 */ /* 0x000fe200078ec0ff */
[----:B------:R-:W-:Y:S01]  /*13f0*/  FFMA.RP R3, R16, R10, R11 ;  /* 0x0000000a10037223 */ /* 0x000fe2000000800b */
[----:B------:R-:W-:Y:S02]  /*1400*/  ISETP.NE.AND P2, PT, R9, RZ, PT ;  /* 0x000000ff0900720c */ /* 0x000fe40003f45270 */
[----:B------:R-:W-:-:S02]  /*1410*/  LOP3.LUT R7, R7, 0x800000, RZ, 0xfc, !PT ;  /* 0x0080000007077812 */ /* 0x000fc400078efcff */
[----:B------:R-:W-:Y:S02]  /*1420*/  IADD3 R9, PT, PT, -R9, RZ, RZ ;  /* 0x000000ff09097210 */ /* 0x000fe40007ffe1ff */
[----:B------:R-:W-:Y:S02]  /*1430*/  SHF.L.U32 R8, R7, R8, RZ ;  /* 0x0000000807087219 */ /* 0x000fe400000006ff */
[----:B------:R-:W-:Y:S02]  /*1440*/  FSETP.NEU.FTZ.AND P0, PT, R3, R6, PT ;  /* 0x000000060300720b */ /* 0x000fe40003f1d000 */
[----:B------:R-:W-:Y:S02]  /*1450*/  SEL R6, R9, RZ, P3 ;  /* 0x000000ff09067207 */ /* 0x000fe40001800000 */
[----:B------:R-:W-:Y:S02]  /*1460*/  ISETP.NE.AND P2, PT, R8, RZ, P2 ;  /* 0x000000ff0800720c */ /* 0x000fe40001745270 */
[----:B------:R-:W-:-:S02]  /*1470*/  SHF.R.U32.HI R6, RZ, R6, R7 ;  /* 0x00000006ff067219 */ /* 0x000fc40000011607 */
[----:B------:R-:W-:Y:S02]  /*1480*/  PLOP3.LUT P0, PT, P0, P2, PT, 0xf8, 0x8f ;  /* 0x00000000008f781c */ /* 0x000fe40000705f70 */
[----:B------:R-:W-:Y:S02]  /*1490*/  SHF.R.U32.HI R8, RZ, 0x1, R6 ;  /* 0x00000001ff087819 */ /* 0x000fe40000011606 */
[----:B------:R-:W-:-:S04]  /*14a0*/  SEL R3, RZ, 0x1, !P0 ;  /* 0x00000001ff037807 */ /* 0x000fc80004000000 */
[----:B------:R-:W-:-:S04]  /*14b0*/  LOP3.LUT R3, R3, 0x1, R8, 0xf8, !PT ;  /* 0x0000000103037812 */ /* 0x000fc800078ef808 */
[----:B------:R-:W-:-:S04]  /*14c0*/  LOP3.LUT R3, R3, R6, RZ, 0xc0, !PT ;  /* 0x0000000603037212 */ /* 0x000fc800078ec0ff */
[----:B------:R-:W-:-:S04]  /*14d0*/  IADD3 R3, PT, PT, R8, R3, RZ ;  /* 0x0000000308037210 */ /* 0x000fc80007ffe0ff */
[----:B------:R-:W-:Y:S01]  /*14e0*/  LOP3.LUT R0, R3, R0, RZ, 0xfc, !PT ;  /* 0x0000000003007212 */ /* 0x000fe200078efcff */
[----:B------:R-:W-:Y:S06]  /*14f0*/  BRA `(.L_x_22) ;  /* 0x0000000000107947 */ /* 0x000fec0003800000 */
.L_x_21:
[----:B------:R-:W-:-:S04]  /*1500*/  LOP3.LUT R0, R0, 0x80000000, RZ, 0xc0, !PT ;  /* 0x8000000000007812 */ /* 0x000fc800078ec0ff */
[----:B------:R-:W-:Y:S01]  /*1510*/  LOP3.LUT R0, R0, 0x7f800000, RZ, 0xfc, !PT ;  /* 0x7f80000000007812 */ /* 0x000fe200078efcff */
[----:B------:R-:W-:Y:S06]  /*1520*/  BRA `(.L_x_22) ;  /* 0x0000000000047947 */ /* 0x000fec0003800000 */
.L_x_20:
[----:B------:R-:W-:-:S07]  /*1530*/  IMAD R0, R7, 0x800000, R0 ;  /* 0x0080000007007824 */ /* 0x000fce00078e0200 */
.L_x_22:
[----:B------:R-:W-:Y:S05]  /*1540*/  BSYNC.RECONVERGENT B2 ;  /* 0x0000000000027941 */ /* 0x000fea0003800200 */
.L_x_19:
[----:B------:R-:W-:Y:S05]  /*1550*/  BRA `(.L_x_23) ;  /* 0x0000000000207947 */ /* 0x000fea0003800000 */
.L_x_18:
[----:B------:R-:W-:-:S04]  /*1560*/  LOP3.LUT R0, R3, 0x80000000, R0, 0x48, !PT ;  /* 0x8000000003007812 */ /* 0x000fc800078e4800 */
[----:B------:R-:W-:Y:S01]  /*1570*/  LOP3.LUT R0, R0, 0x7f800000, RZ, 0xfc, !PT ;  /* 0x7f80000000007812 */ /* 0x000fe200078efcff */
[----:B------:R-:W-:Y:S06]  /*1580*/  BRA `(.L_x_23) ;  /* 0x0000000000147947 */ /* 0x000fec0003800000 */
.L_x_17:
[----:B------:R-:W-:Y:S01]  /*1590*/  LOP3.LUT R0, R3, 0x80000000, R0, 0x48, !PT ;  /* 0x8000000003007812 */ /* 0x000fe200078e4800 */
[----:B------:R-:W-:Y:S06]  /*15a0*/  BRA `(.L_x_23) ;  /* 0x00000000000c7947 */ /* 0x000fec0003800000 */
.L_x_16:
[----:B------:R-:W0:Y:S01]  /*15b0*/  MUFU.RSQ R0, -QNAN ;  /* 0xffc0000000007908 */ /* 0x000e220000001400 */
[----:B------:R-:W-:Y:S05]  /*15c0*/  BRA `(.L_x_23) ;  /* 0x0000000000047947 */ /* 0x000fea0003800000 */
.L_x_15:
[----:B------:R-:W-:-:S07]  /*15d0*/  FADD.FTZ R0, R0, R3 ;  /* 0x0000000300007221 */ /* 0x000fce0000010000 */
.L_x_23:
[----:B------:R-:W-:Y:S05]  /*15e0*/  BSYNC.RECONVERGENT B1 ;  /* 0x0000000000017941 */ /* 0x000fea0003800200 */
.L_x_13:
[----:B------:R-:W-:Y:S01]  /*15f0*/  HFMA2 R7, -RZ, RZ, 0, 0 ;  /* 0x00000000ff077431 */ /* 0x000fe200000001ff */
[----:B------:R-:W-:-:S04]  /*1600*/  MOV R6, R4 ;  /* 0x0000000400067202 */ /* 0x000fc80000000f00 */
[----:B0-----:R-:W-:Y:S05]  /*1610*/  RET.REL.NODEC R6 `(_ZN6cuBERT18kernel_layer_norm_EPfS0_iiPKfS2_) ;  /* 0xffffffe806787950 */ /* 0x001fea0003c3ffff */
.L_x_24:
[----:B------:R-:W-:-:S00]  /*1620*/  BRA `(.L_x_24) ;  /* 0xfffffffc00fc7947 */ /* 0x000fc0000383ffff */
[----:B------:R-:W-:-:S00]  /*1630*/  NOP ;  /* 0x0000000000007918 */ /* 0x000fc00000000000 */
        /* <DEDUP_REMOVED lines=12> */
.L_x_50:


//--------------------- .text._ZN6cuBERT18kernel_layer_norm_EPfiiPKfS2_ --------------------------
	.section	.text._ZN6cuBERT18kernel_layer_norm_EPfiiPKfS2_,"ax",@progbits
	.align	128
        .global         _ZN6cuBERT18kernel_layer_norm_EPfiiPKfS2_
        .type           _ZN6cuBERT18kernel_layer_norm_EPfiiPKfS2_,@function
        .size           _ZN6cuBERT18kernel_layer_norm_EPfiiPKfS2_,(.L_x_51 - _ZN6cuBERT18kernel_layer_norm_EPfiiPKfS2_)
        .other          _ZN6cuBERT18kernel_layer_norm_EPfiiPKfS2_,@"STO_CUDA_ENTRY STV_DEFAULT"
_ZN6cuBERT18kernel_layer_norm_EPfiiPKfS2_:
.text._ZN6cuBERT18kernel_layer_norm_EPfiiPKfS2_:
        /* <DEDUP_REMOVED lines=10> */
[----:B------:R-:W-:Y:S02]  /*00a0*/  CS2R R4, SRZ ;  /* 0x0000000000047805 */ /* 0x000fe4000001ff00 */
[----:B0-----:R-:W-:Y:S01]  /*00b0*/  ISETP.GE.AND P2, PT, R0, 0x1, PT ;  /* 0x000000010000780c */ /* 0x001fe20003f46270 */
[----:B------:R-:W-:-:S12]  /*00c0*/  IMAD R13, R13, R0, RZ ;  /* 0x000000000d0d7224 */ /* 0x000fd800078e02ff */
[----:B-1----:R-:W-:Y:S05]  /*00d0*/  @!P2 BRA `(.L_x_25) ;  /* 0x0000000000aca947 */ /* 0x002fea0003800000 */
[C---:B------:R-:W-:Y:S01]  /*00e0*/  IMAD.IADD R6, R13.reuse, 0x1, R0 ;  /* 0x000000010d067824 */ /* 0x040fe200078e0200 */
[----:B------:R-:W0:Y:S01]  /*00f0*/  LDC.64 R2, c[0x0][0x380] ;  /* 0x0000e000ff027b82 */ /* 0x000e220000000a00 */
[----:B------:R-:W-:Y:S01]  /*0100*/  BSSY.RECONVERGENT B0, `(.L_x_26) ;  /* 0x0000015000007945 */ /* 0x000fe20003800200 */
[----:B------:R-:W-:Y:S02]  /*0110*/  IMAD.MOV.U32 R15, RZ, RZ, R13 ;  /* 0x000000ffff0f7224 */ /* 0x000fe400078e000d */
[----:B------:R-:W-:-:S05]  /*0120*/  VIADDMNMX R4, R13, 0x1, R6, !PT ;  /* 0x000000010d047846 */ /* 0x000fca0007800106 */
[----:B------:R-:W-:Y:S01]  /*0130*/  IMAD.IADD R5, R4, 0x1, -R13 ;  /* 0x0000000104057824 */ /* 0x000fe200078e0a0d */
[----:B------:R-:W-:-:S04]  /*0140*/  IADD3 R4, PT, PT, R13, -R4, RZ ;  /* 0x800000040d047210 */ /* 0x000fc80007ffe0ff */
[----:B------:R-:W-:Y:S02]  /*0150*/  LOP3.LUT P0, R7, R5, 0x3, RZ, 0xc0, !PT ;  /* 0x0000000305077812 */ /* 0x000fe4000780c0ff */
[----:B------:R-:W-:Y:S02]  /*0160*/  ISETP.GT.U32.AND P1, PT, R4, -0x4, PT ;  /* 0xfffffffc0400780c */ /* 0x000fe40003f24070 */
[----:B------:R-:W-:-:S09]  /*0170*/  CS2R R4, SRZ ;  /* 0x0000000000047805 */ /* 0x000fd2000001ff00 */
[----:B------:R-:W-:Y:S05]  /*0180*/  @!P0 BRA `(.L_x_27) ;  /* 0x0000000000308947 */ /* 0x000fea0003800000 */
[----:B------:R-:W1:Y:S01]  /*0190*/  LDC.64 R10, c[0x0][0x380] ;  /* 0x0000e000ff0a7b82 */ /* 0x000e620000000a00 */
[----:B------:R-:W-:Y:S02]  /*01a0*/  HFMA2 R5, -RZ, RZ, 0, 0 ;  /* 0x00000000ff057431 */ /* 0x000fe400000001ff */
[----:B------:R-:W-:Y:S02]  /*01b0*/  IMAD.MOV R7, RZ, RZ, -R7 ;  /* 0x000000ffff077224 */ /* 0x000fe400078e0a07 */
[----:B------:R-:W-:-:S07]  /*01c0*/  IMAD.MOV.U32 R15, RZ, RZ, R13 ;  /* 0x000000ffff0f7224 */ /* 0x000fce00078e000d */
.L_x_28:
[----:B-1----:R-:W-:-:S06]  /*01d0*/  IMAD.WIDE R8, R15, 0x4, R10 ;  /* 0x000000040f087825 */ /* 0x002fcc00078e020a */
[----:B------:R-:W2:Y:S01]  /*01e0*/  LDG.E.CONSTANT R8, desc[UR8][R8.64] ;  /* 0x0000000808087981 */ /* 0x000ea2000c1e9900 */
[----:B------:R-:W-:Y:S01]  /*01f0*/  VIADD R7, R7, 0x1 ;  /* 0x0000000107077836 */ /* 0x000fe20000000000 */
[----:B------:R-:W-:-:S04]  /*0200*/  IADD3 R15, PT, PT, R15, 0x1, RZ ;  /* 0x000000010f0f7810 */ /* 0x000fc80007ffe0ff */
[----:B------:R-:W-:Y:S01]  /*0210*/  ISETP.NE.AND P0, PT, R7, RZ, PT ;  /* 0x000000ff0700720c */ /* 0x000fe20003f05270 */
[C---:B--2---:R-:W-:Y:S01]  /*0220*/  FADD R4, R8.reuse, R4 ;  /* 0x0000000408047221 */ /* 0x044fe20000000000 */
[----:B------:R-:W-:-:S11]  /*0230*/  FFMA R5, R8, R8, R5 ;  /* 0x0000000808057223 */ /* 0x000fd60000000005 */
[----:B------:R-:W-:Y:S05]  /*0240*/  @P0 BRA `(.L_x_28) ;  /* 0xfffffffc00e00947 */ /* 0x000fea000383ffff */
.L_x_27:
[----:B------:R-:W-:Y:S05]  /*0250*/  BSYNC.RECONVERGENT B0 ;  /* 0x0000000000007941 */ /* 0x000fea0003800200 */
.L_x_26:
[----:B------:R-:W-:Y:S04]  /*0260*/  BSSY.RECONVERGENT B0, `(.L_x_25) ;  /* 0x0000012000007945 */ /* 0x000fe80003800200 */
[----:B------:R-:W-:Y:S05]  /*0270*/  @P1 BRA `(.L_x_29) ;  /* 0x0000000000401947 */ /* 0x000fea0003800000 */
.L_x_30:
[----:B0-----:R-:W-:-:S05]  /*0280*/  IMAD.WIDE R8, R15, 0x4, R2 ;  /* 0x000000040f087825 */ /* 0x001fca00078e0202 */
[----:B------:R-:W2:Y:S04]  /*0290*/  LDG.E.CONSTANT R14, desc[UR8][R8.64] ;  /* 0x00000008080e7981 */ /* 0x000ea8000c1e9900 */
[----:B------:R-:W3:Y:S04]  /*02a0*/  LDG.E.CONSTANT R7, desc[UR8][R8.64+0x4] ;  /* 0x0000040808077981 */ /* 0x000ee8000c1e9900 */
[----:B------:R-:W4:Y:S04]  /*02b0*/  LDG.E.CONSTANT R10, desc[UR8][R8.64+0x8] ;  /* 0x00000808080a7981 */ /* 0x000f28000c1e9900 */
[----:B------:R-:W5:Y:S01]  /*02c0*/  LDG.E.CONSTANT R12, desc[UR8][R8.64+0xc] ;  /* 0x00000c08080c7981 */ /* 0x000f62000c1e9900 */
[----:B------:R-:W-:-:S05]  /*02d0*/  VIADD R15, R15, 0x4 ;  /* 0x000000040f0f7836 */ /* 0x000fca0000000000 */
[----:B------:R-:W-:Y:S01]  /*02e0*/  ISETP.GE.AND P0, PT, R15, R6, PT ;  /* 0x000000060f00720c */ /* 0x000fe20003f06270 */
[C---:B--2---:R-:W-:Y:S01]  /*02f0*/  FADD R4, R14.reuse, R4 ;  /* 0x000000040e047221 */ /* 0x044fe20000000000 */
[----:B------:R-:W-:-:S03]  /*0300*/  FFMA R14, R14, R14, R5 ;  /* 0x0000000e0e0e7223 */ /* 0x000fc60000000005 */
[----:B---3--:R-:W-:Y:S01]  /*0310*/  FADD R4, R4, R7 ;  /* 0x0000000704047221 */ /* 0x008fe20000000000 */
[----:B------:R-:W-:-:S03]  /*0320*/  FFMA R7, R7, R7, R14 ;  /* 0x0000000707077223 */ /* 0x000fc6000000000e */
[----:B----4-:R-:W-:Y:S01]  /*0330*/  FADD R4, R4, R10 ;  /* 0x0000000a04047221 */ /* 0x010fe20000000000 */
[----:B------:R-:W-:-:S03]  /*0340*/  FFMA R7, R10, R10, R7 ;  /* 0x0000000a0a077223 */ /* 0x000fc60000000007 */
[----:B-----5:R-:W-:Y:S01]  /*0350*/  FADD R4, R4, R12 ;  /* 0x0000000c04047221 */ /* 0x020fe20000000000 */
[----:B------:R-:W-:Y:S01]  /*0360*/  FFMA R5, R12, R12, R7 ;  /* 0x0000000c0c057223 */ /* 0x000fe20000000007 */
[----:B------:R-:W-:Y:S06]  /*0370*/  @!P0 BRA `(.L_x_30) ;  /* 0xfffffffc00c08947 */ /* 0x000fec000383ffff */
.L_x_29:
[----:B------:R-:W-:Y:S05]  /*0380*/  BSYNC.RECONVERGENT B0 ;  /* 0x0000000000007941 */ /* 0x000fea0003800200 */
.L_x_25:
[----:B0-----:R-:W-:Y:S01]  /*0390*/  I2FP.F32.S32 R3, R0 ;  /* 0x0000000000037245 */ /* 0x001fe20000201400 */
        /* <DEDUP_REMOVED lines=10> */
[----:B------:R-:W-:-:S07]  /*0440*/  MOV R2, 0x460 ;  /* 0x0000046000027802 */ /* 0x000fce0000000f00 */
[----:B------:R-:W-:Y:S05]  /*0450*/  CALL.REL.NOINC `($__internal_1_$__cuda_sm3x_div_rn_noftz_f32_slowpath) ;  /* 0x0000000800387944 */ /* 0x000fea0003c00000 */
[----:B------:R-:W-:-:S07]  /*0460*/  MOV R12, R0 ;  /* 0x00000000000c7202 */ /* 0x000fce0000000f00 */
.L_x_32:
[----:B------:R-:W-:Y:S05]  /*0470*/  BSYNC.RECONVERGENT B0 ;  /* 0x0000000000007941 */ /* 0x000fea0003800200 */
.L_x_31:
        /* <DEDUP_REMOVED lines=12> */
[----:B------:R-:W-:-:S07]  /*0540*/  IMAD.MOV.U32 R7, RZ, RZ, R0 ;  /* 0x000000ffff077224 */ /* 0x000fce00078e0000 */
.L_x_34:
[----:B------:R-:W-:Y:S05]  /*0550*/  BSYNC.RECONVERGENT B0 ;  /* 0x0000000000007941 */ /* 0x000fea0003800200 */
.L_x_33:
[----:B------:R-:W-:Y:S01]  /*0560*/  FFMA R7, -R12, R12, R7 ;  /* 0x0000000c0c077223 */ /* 0x000fe20000000107 */
[----:B------:R-:W-:Y:S01]  /*0570*/  UMOV UR4, 0x812dea11 ;  /* 0x812dea1100047882 */ /* 0x000fe20000000000 */
[----:B------:R-:W-:Y:S02]  /*0580*/  UMOV UR5, 0x3d719799 ;  /* 0x3d71979900057882 */ /* 0x000fe40000000000 */
[----:B------:R-:W0:Y:S02]  /*0590*/  F2F.F64.F32 R2, R7 ;  /* 0x0000000700027310 */ /* 0x000e240000201800 */
[----:B0-----:R-:W-:-:S10]  /*05a0*/  DADD R2, R2, UR4 ;  /* 0x0000000402027e29 */ /* 0x001fd40008000000 */
[----:B------:R0:W1:Y:S01]  /*05b0*/  F2F.F32.F64 R2, R2 ;  /* 0x0000000200027310 */ /* 0x0000620000301000 */
[----:B------:R-:W-:Y:S05]  /*05c0*/  @!P2 EXIT ;  /* 0x000000000000a94d */ /* 0x000fea0003800000 */
[----:B------:R-:W2:Y:S01]  /*05d0*/  LDC R0, c[0x0][0x38c] ;  /* 0x0000e300ff007b82 */ /* 0x000ea20000000800 */
[----:B-1----:R-:W-:Y:S02]  /*05e0*/  FSETP.GEU.AND P1, PT, |R2|, 1.175494350822287508e-38, PT ;  /* 0x008000000200780b */ /* 0x002fe40003f2e200 */
[----:B------:R-:W-:-:S11]  /*05f0*/  MOV R16, RZ ;  /* 0x000000ff00107202 */ /* 0x000fd60000000f00 */
[----:B------:R-:W-:-:S04]  /*0600*/  @!P1 FMUL R2, R2, 16777216 ;  /* 0x4b80000002029820 */ /* 0x000fc80000400000 */
[----:B------:R-:W1:Y:S01]  /*0610*/  MUFU.RSQ R14, R2 ;  /* 0x00000002000e7308 */ /* 0x000e620000001400 */
[C---:B--2---:R-:W-:Y:S02]  /*0620*/  ISETP.GE.U32.AND P2, PT, R0.reuse, 0x4, PT ;  /* 0x000000040000780c */ /* 0x044fe40003f46070 */
[----:B------:R-:W-:-:S04]  /*0630*/  LOP3.LUT R15, R0, 0x3, RZ, 0xc0, !PT ;  /* 0x00000003000f7812 */ /* 0x000fc800078ec0ff */
[----:B------:R-:W-:Y:S01]  /*0640*/  ISETP.NE.AND P0, PT, R15, RZ, PT ;  /* 0x000000ff0f00720c */ /* 0x000fe20003f05270 */
[----:B-1----:R-:W-:-:S06]  /*0650*/  @!P1 FMUL R14, R14, 4096 ;  /* 0x458000000e0e9820 */ /* 0x002fcc0000400000 */
[----:B------:R-:W-:Y:S06]  /*0660*/  @!P2 BRA `(.L_x_35) ;  /* 0x0000000000f4a947 */ /* 0x000fec0003800000 */
[----:B0-----:R-:W0:Y:S01]  /*0670*/  LDC.64 R2, c[0x0][0x380] ;  /* 0x0000e000ff027b82 */ /* 0x001e220000000a00 */
[----:B------:R-:W1:Y:S01]  /*0680*/  LDCU.128 UR4, c[0x0][0x390] ;  /* 0x00007200ff0477ac */ /* 0x000e620008000c00 */
[----:B------:R-:W-:Y:S02]  /*0690*/  LOP3.LUT R16, R0, 0x7ffffffc, RZ, 0xc0, !PT ;  /* 0x7ffffffc00107812 */ /* 0x000fe400078ec0ff */
[----:B------:R-:W-:-:S03]  /*06a0*/  MOV R17, R13 ;  /* 0x0000000d00117202 */ /* 0x000fc60000000f00 */
[----:B------:R-:W-:Y:S01]  /*06b0*/  IMAD.MOV R18, RZ, RZ, -R16 ;  /* 0x000000ffff127224 */ /* 0x000fe200078e0a10 */
[----:B-1----:R-:W-:Y:S02]  /*06c0*/  UIADD3 UR6, UP0, UPT, UR6, 0x8, URZ ;  /* 0x0000000806067890 */ /* 0x002fe4000ff1e0ff */
[----:B------:R-:W-:Y:S02]  /*06d0*/  UIADD3 UR4, UP1, UPT, UR4, 0x8, URZ ;  /* 0x0000000804047890 */ /* 0x000fe4000ff3e0ff */
[----:B------:R-:W-:Y:S01]  /*06e0*/  UIADD3.X UR7, UPT, UPT, URZ, UR7, URZ, UP0, !UPT ;  /* 0x00000007ff077290 */ /* 0x000fe200087fe4ff */
[----:B0-----:R-:W-:Y:S01]  /*06f0*/  IMAD.WIDE R20, R13, 0x4, R2 ;  /* 0x000000040d147825 */ /* 0x001fe200078e0202 */
[----:B------:R-:W-:Y:S01]  /*0700*/  UIADD3.X UR5, UPT, UPT, URZ, UR5, URZ, UP1, !UPT ;  /* 0x00000005ff057290 */ /* 0x000fe20008ffe4ff */
[----:B------:R-:W-:Y:S02]  /*0710*/  MOV R4, UR6 ;  /* 0x0000000600047c02 */ /* 0x000fe40008000f00 */
[----:B------:R-:W-:Y:S01]  /*0720*/  IMAD.U32 R8, RZ, RZ, UR4 ;  /* 0x00000004ff087e24 */ /* 0x000fe2000f8e00ff */
[----:B------:R-:W-:-:S02]  /*0730*/  IADD3 R6, P1, PT, R20, 0x8, RZ ;  /* 0x0000000814067810 */ /* 0x000fc40007f3e0ff */
[----:B------:R-:W-:Y:S01]  /*0740*/  IADD3 R19, P2, PT, R20, 0xc, RZ ;  /* 0x0000000c14137810 */ /* 0x000fe20007f5e0ff */
[----:B------:R-:W-:Y:S01]  /*0750*/  IMAD.U32 R9, RZ, RZ, UR5 ;  /* 0x00000005ff097e24 */ /* 0x000fe2000f8e00ff */
[----:B------:R-:W-:Y:S01]  /*0760*/  MOV R5, UR7 ;  /* 0x0000000700057c02 */ /* 0x000fe20008000f00 */
[--C-:B------:R-:W-:Y:S02]  /*0770*/  IMAD.X R7, RZ, RZ, R21.reuse, P1 ;  /* 0x000000ffff077224 */ /* 0x100fe400008e0615 */
[----:B------:R-:W-:-:S08]  /*0780*/  IMAD.X R20, RZ, RZ, R21, P2 ;  /* 0x000000ffff147224 */ /* 0x000fd000010e0615 */
.L_x_36:
[----:B0-----:R-:W-:Y:S01]  /*0790*/  IMAD.WIDE R10, R17, 0x4, R2 ;  /* 0x00000004110a7825 */ /* 0x001fe200078e0202 */
[----:B------:R-:W2:Y:S04]  /*07a0*/  LDG.E.CONSTANT R25, desc[UR8][R4.64+-0x8] ;  /* 0xfffff80804197981 */ /* 0x000ea8000c1e9900 */
[----:B------:R-:W3:Y:S04]  /*07b0*/  LDG.E.CONSTANT R27, desc[UR8][R4.64+-0x4] ;  /* 0xfffffc08041b7981 */ /* 0x000ee8000c1e9900 */
[----:B------:R-:W4:Y:S04]  /*07c0*/  LDG.E.CONSTANT R21, desc[UR8][R10.64] ;  /* 0x000000080a157981 */ /* 0x000f28000c1e9900 */
[----:B------:R-:W5:Y:S04]  /*07d0*/  LDG.E.CONSTANT R23, desc[UR8][R6.64+-0x4] ;  /* 0xfffffc0806177981 */ /* 0x000f68000c1e9900 */
[----:B------:R-:W5:Y:S04]  /*07e0*/  LDG.E.CONSTANT R24, desc[UR8][R8.64+-0x8] ;  /* 0xfffff80808187981 */ /* 0x000f68000c1e9900 */
[----:B------:R-:W5:Y:S04]  /*07f0*/  LDG.E.CONSTANT R22, desc[UR8][R8.64+-0x4] ;  /* 0xfffffc0808167981 */ /* 0x000f68000c1e9900 */
[----:B------:R-:W5:Y:S04]  /*0800*/  LDG.E.CONSTANT R29, desc[UR8][R4.64] ;  /* 0x00000008041d7981 */ /* 0x000f68000c1e9900 */
[----:B------:R-:W5:Y:S01]  /*0810*/  LDG.E.CONSTANT R26, desc[UR8][R6.64] ;  /* 0x00000008061a7981 */ /* 0x000f62000c1e9900 */
[C---:B--2---:R-:W-:Y:S01]  /*0820*/  FMUL R25, R14.reuse, R25 ;  /* 0x000000190e197220 */ /* 0x044fe20000400000 */
[----:B---3--:R-:W-:Y:S01]  /*0830*/  FMUL R27, R14, R27 ;  /* 0x0000001b0e1b7220 */ /* 0x008fe20000400000 */
[--C-:B----4-:R-:W-:Y:S01]  /*0840*/  FADD R21, R21, -R12.reuse ;  /* 0x8000000c15157221 */ /* 0x110fe20000000000 */
[----:B-----5:R-:W-:-:S03]  /*0850*/  FADD R23, R23, -R12 ;  /* 0x8000000c17177221 */ /* 0x020fc60000000000 */
[----:B------:R-:W-:Y:S02]  /*0860*/  FFMA R21, R25, R21, R24 ;  /* 0x0000001519157223 */ /* 0x000fe40000000018 */
[----:B------:R-:W2:Y:S01]  /*0870*/  LDG.E.CONSTANT R25, desc[UR8][R4.64+0x4] ;  /* 0x0000040804197981 */ /* 0x000ea2000c1e9900 */
[----:B------:R-:W-:-:S03]  /*0880*/  FFMA R23, R27, R23, R22 ;  /* 0x000000171b177223 */ /* 0x000fc60000000016 */
[----:B------:R0:W3:Y:S04]  /*0890*/  LDG.E.CONSTANT R27, desc[UR8][R6.64+0x4] ;  /* 0x00000408061b7981 */ /* 0x0000e8000c1e9900 */
[----:B------:R-:W4:Y:S04]  /*08a0*/  LDG.E.CONSTANT R24, desc[UR8][R8.64] ;  /* 0x0000000808187981 */ /* 0x000f28000c1e9900 */
[----:B------:R1:W5:Y:S01]  /*08b0*/  LDG.E.CONSTANT R22, desc[UR8][R8.64+0x4] ;  /* 0x0000040808167981 */ /* 0x000362000c1e9900 */
[----:B------:R-:W-:Y:S01]  /*08c0*/  FMUL R29, R14, R29 ;  /* 0x0000001d0e1d7220 */ /* 0x000fe20000400000 */
[----:B------:R-:W-:-:S02]  /*08d0*/  FADD R26, R26, -R12 ;  /* 0x8000000c1a1a7221 */ /* 0x000fc40000000000 */
[----:B------:R0:W-:Y:S01]  /*08e0*/  STG.E desc[UR8][R10.64], R21 ;  /* 0x000000150a007986 */ /* 0x0001e2000c101908 */
[----:B------:R-:W-:Y:S02]  /*08f0*/  IADD3 R18, PT, PT, R18, 0x4, RZ ;  /* 0x0000000412127810 */ /* 0x000fe40007ffe0ff */
[----:B0-----:R-:W-:Y:S01]  /*0900*/  MOV R10, R19 ;  /* 0x00000013000a7202 */ /* 0x001fe20000000f00 */
[----:B------:R-:W-:-:S05]  /*0910*/  IMAD.MOV.U32 R11, RZ, RZ, R20 ;  /* 0x000000ffff0b7224 */ /* 0x000fca00078e0014 */
[----:B------:R0:W-:Y:S01]  /*0920*/  STG.E desc[UR8][R10.64+-0x8], R23 ;  /* 0xfffff8170a007986 */ /* 0x0001e2000c101908 */
[----:B------:R-:W-:Y:S02]  /*0930*/  ISETP.NE.AND P1, PT, R18, RZ, PT ;  /* 0x000000ff1200720c */ /* 0x000fe40003f25270 */
[----:B------:R-:W-:Y:S02]  /*0940*/  IADD3 R6, P2, PT, R6, 0x10, RZ ;  /* 0x0000001006067810 */ /* 0x000fe40007f5e0ff */
[----:B------:R-:W-:Y:S02]  /*0950*/  IADD3 R4, P4, PT, R4, 0x10, RZ ;  /* 0x0000001004047810 */ /* 0x000fe40007f9e0ff */
[----:B------:R-:W-:Y:S02]  /*0960*/  IADD3 R19, P3, PT, R10, 0x10, RZ ;  /* 0x000000100a137810 */ /* 0x000fe40007f7e0ff */
[----:B-1----:R-:W-:Y:S01]  /*0970*/  IADD3 R8, P5, PT, R8, 0x10, RZ ;  /* 0x0000001008087810 */ /* 0x002fe20007fbe0ff */
[----:B------:R-:W-:Y:S01]  /*0980*/  IMAD.X R7, RZ, RZ, R7, P2 ;  /* 0x000000ffff077224 */ /* 0x000fe200010e0607 */
[----:B------:R-:W-:Y:S01]  /*0990*/  IADD3.X R20, PT, PT, RZ, R11, RZ, P3, !PT ;  /* 0x0000000bff147210 */ /* 0x000fe20001ffe4ff */
[----:B------:R-:W-:Y:S01]  /*09a0*/  IMAD.X R5, RZ, RZ, R5, P4 ;  /* 0x000000ffff057224 */ /* 0x000fe200020e0605 */
[----:B------:R-:W-:Y:S01]  /*09b0*/  IADD3.X R9, PT, PT, RZ, R9, RZ, P5, !PT ;  /* 0x00000009ff097210 */ /* 0x000fe20002ffe4ff */
[----:B------:R-:W-:-:S02]  /*09c0*/  VIADD R17, R17, 0x4 ;  /* 0x0000000411117836 */ /* 0x000fc40000000000 */
[----:B--2---:R-:W-:Y:S01]  /*09d0*/  FMUL R25, R14, R25 ;  /* 0x000000190e197220 */ /* 0x004fe20000400000 */
[----:B---3--:R-:W-:Y:S01]  /*09e0*/  FADD R27, R27, -R12 ;  /* 0x8000000c1b1b7221 */ /* 0x008fe20000000000 */
[----:B----4-:R-:W-:-:S03]  /*09f0*/  FFMA R29, R29, R26, R24 ;  /* 0x0000001a1d1d7223 */ /* 0x010fc60000000018 */
[----:B-----5:R-:W-:Y:S02]  /*0a00*/  FFMA R25, R25, R27, R22 ;  /* 0x0000001b19197223 */ /* 0x020fe40000000016 */
[----:B------:R0:W-:Y:S04]  /*0a10*/  STG.E desc[UR8][R10.64+-0x4], R29 ;  /* 0xfffffc1d0a007986 */ /* 0x0001e8000c101908 */
[----:B------:R0:W-:Y:S01]  /*0a20*/  STG.E desc[UR8][R10.64], R25 ;  /* 0x000000190a007986 */ /* 0x0001e2000c101908 */
[----:B------:R-:W-:Y:S05]  /*0a30*/  @P1 BRA `(.L_x_36) ;  /* 0xfffffffc00541947 */ /* 0x000fea000383ffff */
.L_x_35:
[----:B------:R-:W-:Y:S05]  /*0a40*/  @!P0 EXIT ;  /* 0x000000000000894d */ /* 0x000fea0003800000 */
[----:B------:R-:W-:Y:S02]  /*0a50*/  ISETP.NE.AND P0, PT, R15, 0x1, PT ;  /* 0x000000010f00780c */ /* 0x000fe40003f05270 */
[----:B------:R-:W-:-:S04]  /*0a60*/  LOP3.LUT R0, R0, 0x1, RZ, 0xc0, !PT ;  /* 0x0000000100007812 */ /* 0x000fc800078ec0ff */
[----:B------:R-:W-:-:S07]  /*0a70*/  ISETP.NE.U32.AND P1, PT, R0, 0x1, PT ;  /* 0x000000010000780c */ /* 0x000fce0003f25070 */
[----:B------:R-:W-:Y:S06]  /*0a80*/  @!P0 BRA `(.L_x_37) ;  /* 0x00000000006c8947 */ /* 0x000fec0003800000 */
[----:B------:R-:W1:Y:S01]  /*0a90*/  LDC.64 R8, c[0x0][0x398] ;  /* 0x0000e600ff087b82 */ /* 0x000e620000000a00 */
[----:B------:R-:W2:Y:S01]  /*0aa0*/  LDCU.64 UR4, c[0x0][0x380] ;  /* 0x00007000ff0477ac */ /* 0x000ea20008000a00 */
[CC--:B------:R-:W-:Y:S02]  /*0ab0*/  IADD3 R0, P0, PT, R13.reuse, R16.reuse, RZ ;  /* 0x000000100d007210 */ /* 0x0c0fe40007f1e0ff */
[C---:B0-----:R-:W-:Y:S02]  /*0ac0*/  IADD3 R3, PT, PT, R13.reuse, R16, RZ ;  /* 0x000000100d037210 */ /* 0x041fe40007ffe0ff */
[----:B------:R-:W-:Y:S02]  /*0ad0*/  LEA.HI.X.SX32 R11, R13, RZ, 0x1, P0 ;  /* 0x000000ff0d0b7211 */ /* 0x000fe400000f0eff */
[----:B------:R-:W0:Y:S08]  /*0ae0*/  LDC.64 R4, c[0x0][0x380] ;  /* 0x0000e000ff047b82 */ /* 0x000e300000000a00 */
[----:B------:R-:W3:Y:S01]  /*0af0*/  LDC.64 R6, c[0x0][0x390] ;  /* 0x0000e400ff067b82 */ /* 0x000ee20000000a00 */
[----:B--2---:R-:W-:Y:S01]  /*0b00*/  LEA R2, P0, R0, UR4, 0x2 ;  /* 0x0000000400027c11 */ /* 0x004fe2000f8010ff */
[----:B-1----:R-:W-:-:S05]  /*0b10*/  IMAD.WIDE.U32 R8, R16, 0x4, R8 ;  /* 0x0000000410087825 */ /* 0x002fca00078e0008 */
[----:B------:R-:W2:Y:S01]  /*0b20*/  LDG.E.CONSTANT R17, desc[UR8][R8.64+0x4] ;  /* 0x0000040808117981 */ /* 0x000ea2000c1e9900 */
[----:B0-----:R-:W-:Y:S01]  /*0b30*/  IMAD.WIDE R4, R3, 0x4, R4 ;  /* 0x0000000403047825 */ /* 0x001fe200078e0204 */
[----:B------:R-:W-:Y:S02]  /*0b40*/  LEA.HI.X R3, R0, UR5, R11, 0x2, P0 ;  /* 0x0000000500037c11 */ /* 0x000fe400080f140b */
[----:B------:R-:W4:Y:S04]  /*0b50*/  LDG.E.CONSTANT R11, desc[UR8][R8.64] ;  /* 0x00000008080b7981 */ /* 0x000f28000c1e9900 */
[----:B------:R-:W5:Y:S01]  /*0b60*/  LDG.E.CONSTANT R15, desc[UR8][R4.64] ;  /* 0x00000008040f7981 */ /* 0x000f62000c1e9900 */
[----:B---3--:R-:W-:-:S03]  /*0b70*/  IMAD.WIDE.U32 R6, R16, 0x4, R6 ;  /* 0x0000000410067825 */ /* 0x008fc600078e0006 */
[----:B------:R-:W3:Y:S04]  /*0b80*/  LDG.E.CONSTANT R19, desc[UR8][R2.64+0x4] ;  /* 0x0000040802137981 */ /* 0x000ee8000c1e9900 */
[----:B------:R-:W3:Y:S04]  /*0b90*/  LDG.E.CONSTANT R0, desc[UR8][R6.64] ;  /* 0x0000000806007981 */ /* 0x000ee8000c1e9900 */
[----:B------:R-:W3:Y:S01]  /*0ba0*/  LDG.E.CONSTANT R10, desc[UR8][R6.64+0x4] ;  /* 0x00000408060a7981 */ /* 0x000ee2000c1e9900 */
[----:B------:R-:W-:Y:S02]  /*0bb0*/  VIADD R16, R16, 0x2 ;  /* 0x0000000210107836 */ /* 0x000fe40000000000 */
[C---:B--2---:R-:W-:Y:S01]  /*0bc0*/  FMUL R17, R14.reuse, R17 ;  /* 0x000000110e117220 */ /* 0x044fe20000400000 */
[----:B----4-:R-:W-:Y:S01]  /*0bd0*/  FMUL R11, R14, R11 ;  /* 0x0000000b0e0b7220 */ /* 0x010fe20000400000 */
[--C-:B-----5:R-:W-:Y:S01]  /*0be0*/  FADD R15, R15, -R12.reuse ;  /* 0x8000000c0f0f7221 */ /* 0x120fe20000000000 */
[----:B---3--:R-:W-:-:S03]  /*0bf0*/  FADD R19, R19, -R12 ;  /* 0x8000000c13137221 */ /* 0x008fc60000000000 */
[----:B------:R-:W-:Y:S01]  /*0c00*/  FFMA R11, R11, R15, R0 ;  /* 0x0000000f0b0b7223 */ /* 0x000fe20000000000 */
[----:B------:R-:W-:-:S04]  /*0c10*/  FFMA R17, R17, R19, R10 ;  /* 0x0000001311117223 */ /* 0x000fc8000000000a */
[----:B------:R1:W-:Y:S04]  /*0c20*/  STG.E desc[UR8][R4.64], R11 ;  /* 0x0000000b04007986 */ /* 0x0003e8000c101908 */
[----:B------:R1:W-:Y:S02]  /*0c30*/  STG.E desc[UR8][R2.64+0x4], R17 ;  /* 0x0000041102007986 */ /* 0x0003e4000c101908 */
.L_x_37:
[----:B------:R-:W-:Y:S05]  /*0c40*/  @P1 EXIT ;  /* 0x000000000000194d */ /* 0x000fea0003800000 */
[----:B01----:R-:W0:Y:S01]  /*0c50*/  LDC.64 R2, c[0x0][0x398] ;  /* 0x0000e600ff027b82 */ /* 0x003e220000000a00 */
[----:B------:R-:W-:-:S07]  /*0c60*/  IADD3 R13, PT, PT, R13, R16, RZ ;  /* 0x000000100d0d7210 */ /* 0x000fce0007ffe0ff */
[----:B------:R-:W1:Y:S08]  /*0c70*/  LDC.64 R4, c[0x0][0x380] ;  /* 0x0000e000ff047b82 */ /* 0x000e700000000a00 */
[----:B------:R-:W2:Y:S01]  /*0c80*/  LDC.64 R6, c[0x0][0x390] ;  /* 0x0000e400ff067b82 */ /* 0x000ea20000000a00 */
[----:B0-----:R-:W-:-:S06]  /*0c90*/  IMAD.WIDE.U32 R2, R16, 0x4, R2 ;  /* 0x0000000410027825 */ /* 0x001fcc00078e0002 */
[----:B------:R-:W3:Y:S01]  /*0ca0*/  LDG.E.CONSTANT R3, desc[UR8][R2.64] ;  /* 0x0000000802037981 */ /* 0x000ee2000c1e9900 */
[----:B-1----:R-:W-:-:S05]  /*0cb0*/  IMAD.WIDE R4, R13, 0x4, R4 ;  /* 0x000000040d047825 */ /* 0x002fca00078e0204 */
[----:B------:R-:W4:Y:S01]  /*0cc0*/  LDG.E.CONSTANT R9, desc[UR8][R4.64] ;  /* 0x0000000804097981 */ /* 0x000f22000c1e9900 */
[----:B--2---:R-:W-:-:S06]  /*0cd0*/  IMAD.WIDE.U32 R16, R16, 0x4, R6 ;  /* 0x0000000410107825 */ /* 0x004fcc00078e0006 */
[----:B------:R-:W2:Y:S01]  /*0ce0*/  LDG.E.CONSTANT R16, desc[UR8][R16.64] ;  /* 0x0000000810107981 */ /* 0x000ea2000c1e9900 */
[----:B---3--:R-:W-:Y:S01]  /*0cf0*/  FMUL R7, R14, R3 ;  /* 0x000000030e077220 */ /* 0x008fe20000400000 */
[----:B----4-:R-:W-:-:S04]  /*0d00*/  FADD R9, R9, -R12 ;  /* 0x8000000c09097221 */ /* 0x010fc80000000000 */
[----:B--2---:R-:W-:-:S05]  /*0d10*/  FFMA R7, R7, R9, R16 ;  /* 0x0000000907077223 */ /* 0x004fca0000000010 */
[----:B------:R-:W-:Y:S01]  /*0d20*/  STG.E desc[UR8][R4.64], R7 ;  /* 0x0000000704007986 */ /* 0x000fe2000c101908 */
[----:B------:R-:W-:Y:S05]  /*0d30*/  EXIT ;  /* 0x000000000000794d */ /* 0x000fea0003800000 */
        .weak           $__internal_1_$__cuda_sm3x_div_rn_noftz_f32_slowpath
        .type           $__internal_1_$__cuda_sm3x_div_rn_noftz_f32_slowpath,@function
        .size           $__internal_1_$__cuda_sm3x_div_rn_noftz_f32_slowpath,(.L_x_51 - $__internal_1_$__cuda_sm3x_div_rn_noftz_f32_slowpath)
$__internal_1_$__cuda_sm3x_div_rn_noftz_f32_slowpath:
[--C-:B------:R-:W-:Y:S01]  /*0d40*/  SHF.R.U32.HI R6, RZ, 0x17, R3.reuse ;  /* 0x00000017ff067819 */ /* 0x100fe20000011603 */
[----:B------:R-:W-:Y:S01]  /*0d50*/  BSSY.RECONVERGENT B1, `(.L_x_38) ;  /* 0x0000063000017945 */ /* 0x000fe20003800200 */
[----:B------:R-:W-:Y:S01]  /*0d60*/  SHF.R.U32.HI R4, RZ, 0x17, R0 ;  /* 0x00000017ff047819 */ /* 0x000fe20000011600 */
[----:B------:R-:W-:Y:S01]  /*0d70*/  IMAD.MOV.U32 R7, RZ, RZ, R3 ;  /* 0x000000ffff077224 */ /* 0x000fe200078e0003 */
[----:B------:R-:W-:Y:S02]  /*0d80*/  LOP3.LUT R14, R6, 0xff, RZ, 0xc0, !PT ;  /* 0x000000ff060e7812 */ /* 0x000fe400078ec0ff */
[----:B------:R-:W-:-:S03]  /*0d90*/  LOP3.LUT R10, R4, 0xff, RZ, 0xc0, !PT ;  /* 0x000000ff040a7812 */ /* 0x000fc600078ec0ff */
[----:B------:R-:W-:Y:S01]  /*0da0*/  VIADD R8, R14, 0xffffffff ;  /* 0xffffffff0e087836 */ /* 0x000fe20000000000 */
[----:B------:R-:W-:-:S04]  /*0db0*/  IADD3 R6, PT, PT, R10, -0x1, RZ ;  /* 0xffffffff0a067810 */ /* 0x000fc80007ffe0ff */
[----:B------:R-:W-:-:S04]  /*0dc0*/  ISETP.GT.U32.AND P0, PT, R8, 0xfd, PT ;  /* 0x000000fd0800780c */ /* 0x000fc80003f04070 */
[----:B------:R-:W-:-:S13]  /*0dd0*/  ISETP.GT.U32.OR P0, PT, R6, 0xfd, P0 ;  /* 0x000000fd0600780c */ /* 0x000fda0000704470 */
[----:B------:R-:W-:Y:S01]  /*0de0*/  @!P0 MOV R4, RZ ;  /* 0x000000ff00048202 */ /* 0x000fe20000000f00 */
        /* <DEDUP_REMOVED lines=19> */
[----:B------:R-:W-:Y:S01]  /*0f20*/  @P0 IMAD.MOV.U32 R4, RZ, RZ, RZ ;  /* 0x000000ffff040224 */ /* 0x000fe200078e00ff */
[----:B------:R-:W-:Y:S01]  /*0f30*/  @!P0 MOV R4, 0xffffffc0 ;  /* 0xffffffc000048802 */ /* 0x000fe20000000f00 */
[----:B------:R-:W-:Y:S01]  /*0f40*/  @!P0 FFMA R0, R0, 1.84467440737095516160e+19, RZ ;  /* 0x5f80000000008823 */ /* 0x000fe200000000ff */
[----:B------:R-:W-:-:S03]  /*0f50*/  @!P1 FFMA R7, R3, 1.84467440737095516160e+19, RZ ;  /* 0x5f80000003079823 */ /* 0x000fc600000000ff */
[----:B------:R-:W-:-:S07]  /*0f60*/  @!P1 VIADD R4, R4, 0x40 ;  /* 0x0000004004049836 */ /* 0x000fce0000000000 */
.L_x_39:
[----:B------:R-:W-:Y:S01]  /*0f70*/  LEA R6, R14, 0xc0800000, 0x17 ;  /* 0xc08000000e067811 */ /* 0x000fe200078eb8ff */
[----:B------:R-:W-:Y:S03]  /*0f80*/  BSSY.RECONVERGENT B2, `(.L_x_44) ;  /* 0x0000036000027945 */ /* 0x000fe60003800200 */
[----:B------:R-:W-:Y:S01]  /*0f90*/  IADD3 R6, PT, PT, -R6, R7, RZ ;  /* 0x0000000706067210 */ /* 0x000fe20007ffe1ff */
[----:B------:R-:W-:-:S03]  /*0fa0*/  VIADD R7, R10, 0xffffff81 ;  /* 0xffffff810a077836 */ /* 0x000fc60000000000 */
[----:B------:R-:W0:Y:S01]  /*0fb0*/  MUFU.RCP R8, R6 ;  /* 0x0000000600087308 */ /* 0x000e220000001000 */
[----:B------:R-:W-:Y:S01]  /*0fc0*/  FADD.FTZ R9, -R6, -RZ ;  /* 0x800000ff06097221 */ /* 0x000fe20000010100 */
[C---:B------:R-:W-:Y:S01]  /*0fd0*/  IMAD R0, R7.reuse, -0x800000, R0 ;  /* 0xff80000007007824 */ /* 0x040fe200078e0200 */
[----:B------:R-:W-:-:S04]  /*0fe0*/  IADD3 R7, PT, PT, R7, 0x7f, -R14 ;  /* 0x0000007f07077810 */ /* 0x000fc80007ffe80e */
[----:B------:R-:W-:Y:S01]  /*0ff0*/  IADD3 R7, PT, PT, R7, R4, RZ ;  /* 0x0000000407077210 */ /* 0x000fe20007ffe0ff */
[----:B0-----:R-:W-:-:S04]  /*1000*/  FFMA R11, R8, R9, 1 ;  /* 0x3f800000080b7423 */ /* 0x001fc80000000009 */
[----:B------:R-:W-:-:S04]  /*1010*/  FFMA R15, R8, R11, R8 ;  /* 0x0000000b080f7223 */ /* 0x000fc80000000008 */
[----:B------:R-:W-:-:S04]  /*1020*/  FFMA R8, R0, R15, RZ ;  /* 0x0000000f00087223 */ /* 0x000fc800000000ff */
[----:B------:R-:W-:-:S04]  /*1030*/  FFMA R11, R9, R8, R0 ;  /* 0x00000008090b7223 */ /* 0x000fc80000000000 */
[----:B------:R-:W-:-:S04]  /*1040*/  FFMA R8, R15, R11, R8 ;  /* 0x0000000b0f087223 */ /* 0x000fc80000000008 */
[----:B------:R-:W-:-:S04]  /*1050*/  FFMA R9, R9, R8, R0 ;  /* 0x0000000809097223 */ /* 0x000fc80000000000 */
[----:B------:R-:W-:-:S05]  /*1060*/  FFMA R0, R15, R9, R8 ;  /* 0x000000090f007223 */ /* 0x000fca0000000008 */
[----:B------:R-:W-:-:S04]  /*1070*/  SHF.R.U32.HI R6, RZ, 0x17, R0 ;  /* 0x00000017ff067819 */ /* 0x000fc80000011600 */
[----:B------:R-:W-:-:S05]  /*1080*/  LOP3.LUT R6, R6, 0xff, RZ, 0xc0, !PT ;  /* 0x000000ff06067812 */ /* 0x000fca00078ec0ff */
[----:B------:R-:W-:-:S05]  /*1090*/  IMAD.IADD R10, R6, 0x1, R7 ;  /* 0x00000001060a7824 */ /* 0x000fca00078e0207 */
        /* <DEDUP_REMOVED lines=11> */
[CCC-:B------:R-:W-:Y:S01]  /*1150*/  FFMA.RM R7, R15.reuse, R9.reuse, R8.reuse ;  /* 0x000000090f077223 */ /* 0x1c0fe20000004008 */
[C---:B------:R-:W-:Y:S02]  /*1160*/  ISETP.NE.AND P3, PT, R10.reuse, RZ, PT ;  /* 0x000000ff0a00720c */ /* 0x040fe40003f65270 */
[----:B------:R-:W-:Y:S02]  /*1170*/  ISETP.NE.AND P1, PT, R10, RZ, PT ;  /* 0x000000ff0a00720c */ /* 0x000fe40003f25270 */
[----:B------:R-:W-:Y:S01]  /*1180*/  LOP3.LUT R6, R4, 0x7fffff, RZ, 0xc0, !PT ;  /* 0x007fffff04067812 */ /* 0x000fe200078ec0ff */
[----:B------:R-:W-:Y:S01]  /*1190*/  FFMA.RP R4, R15, R9, R8 ;  /* 0x000000090f047223 */ /* 0x000fe20000008008 */
[C---:B------:R-:W-:Y:S01]  /*11a0*/  VIADD R9, R10.reuse, 0x20 ;  /* 0x000000200a097836 */ /* 0x040fe20000000000 */
[----:B------:R-:W-:Y:S02]  /*11b0*/  IADD3 R8, PT, PT, -R10, RZ, RZ ;  /* 0x000000ff0a087210 */ /* 0x000fe40007ffe1ff */
[----:B------:R-:W-:-:S02]  /*11c0*/  LOP3.LUT R6, R6, 0x800000, RZ, 0xfc, !PT ;  /* 0x0080000006067812 */ /* 0x000fc400078efcff */
[----:B------:R-:W-:Y:S02]  /*11d0*/  FSETP.NEU.FTZ.AND P0, PT, R4, R7, PT ;  /* 0x000000070400720b */ /* 0x000fe40003f1d000 */
[----:B------:R-:W-:Y:S02]  /*11e0*/  SHF.L.U32 R9, R6, R9, RZ ;  /* 0x0000000906097219 */ /* 0x000fe400000006ff */
[----:B------:R-:W-:Y:S02]  /*11f0*/  SEL R7, R8, RZ, P3 ;  /* 0x000000ff08077207 */ /* 0x000fe40001800000 */
[----:B------:R-:W-:Y:S02]  /*1200*/  ISETP.NE.AND P1, PT, R9, RZ, P1 ;  /* 0x000000ff0900720c */ /* 0x000fe40000f25270 */
[----:B------:R-:W-:Y:S02]  /*1210*/  SHF.R.U32.HI R7, RZ, R7, R6 ;  /* 0x00000007ff077219 */ /* 0x000fe40000011606 */
[----:B------:R-:W-:-:S02]  /*1220*/  PLOP3.LUT P0, PT, P0, P1, PT, 0xf8, 0x8f ;  /* 0x00000000008f781c */ /* 0x000fc40000703f70 */
[----:B------:R-:W-:Y:S02]  /*1230*/  SHF.R.U32.HI R9, RZ, 0x1, R7 ;  /* 0x00000001ff097819 */ /* 0x000fe40000011607 */
[----:B------:R-:W-:-:S04]  /*1240*/  SEL R4, RZ, 0x1, !P0 ;  /* 0x00000001ff047807 */ /* 0x000fc80004000000 */
[----:B------:R-:W-:-:S04]  /*1250*/  LOP3.LUT R4, R4, 0x1, R9, 0xf8, !PT ;  /* 0x0000000104047812 */ /* 0x000fc800078ef809 */
[----:B------:R-:W-:-:S05]  /*1260*/  LOP3.LUT R4, R4, R7, RZ, 0xc0, !PT ;  /* 0x0000000704047212 */ /* 0x000fca00078ec0ff */
[----:B------:R-:W-:-:S05]  /*1270*/  IMAD.IADD R9, R9, 0x1, R4 ;  /* 0x0000000109097824 */ /* 0x000fca00078e0204 */
[----:B------:R-:W-:Y:S01]  /*1280*/  LOP3.LUT R0, R9, R0, RZ, 0xfc, !PT ;  /* 0x0000000009007212 */ /* 0x000fe200078efcff */
[----:B------:R-:W-:Y:S06]  /*1290*/  BRA `(.L_x_47) ;  /* 0x0000000000107947 */ /* 0x000fec0003800000 */
.L_x_46:
[----:B------:R-:W-:-:S04]  /*12a0*/  LOP3.LUT R0, R0, 0x80000000, RZ, 0xc0, !PT ;  /* 0x8000000000007812 */ /* 0x000fc800078ec0ff */
[----:B------:R-:W-:Y:S01]  /*12b0*/  LOP3.LUT R0, R0, 0x7f800000, RZ, 0xfc, !PT ;  /* 0x7f80000000007812 */ /* 0x000fe200078efcff */
[----:B------:R-:W-:Y:S06]  /*12c0*/  BRA `(.L_x_47) ;  /* 0x0000000000047947 */ /* 0x000fec0003800000 */
.L_x_45:
[----:B------:R-:W-:-:S07]  /*12d0*/  LEA R0, R7, R0, 0x17 ;  /* 0x0000000007007211 */ /* 0x000fce00078eb8ff */
.L_x_47:
[----:B------:R-:W-:Y:S05]  /*12e0*/  BSYNC.RECONVERGENT B2 ;  /* 0x0000000000027941 */ /* 0x000fea0003800200 */
.L_x_44:
[----:B------:R-:W-:Y:S05]  /*12f0*/  BRA `(.L_x_48) ;  /* 0x0000000000207947 */ /* 0x000fea0003800000 */
.L_x_43:
[----:B------:R-:W-:-:S04]  /*1300*/  LOP3.LUT R0, R7, 0x80000000, R0, 0x48, !PT ;  /* 0x8000000007007812 */ /* 0x000fc800078e4800 */
[----:B------:R-:W-:Y:S01]  /*1310*/  LOP3.LUT R0, R0, 0x7f800000, RZ, 0xfc, !PT ;  /* 0x7f80000000007812 */ /* 0x000fe200078efcff */
[----:B------:R-:W-:Y:S06]  /*1320*/  BRA `(.L_x_48) ;  /* 0x0000000000147947 */ /* 0x000fec0003800000 */
.L_x_42:
[----:B------:R-:W-:Y:S01]  /*1330*/  LOP3.LUT R0, R7, 0x80000000, R0, 0x48, !PT ;  /* 0x8000000007007812 */ /* 0x000fe200078e4800 */
[----:B------:R-:W-:Y:S06]  /*1340*/  BRA `(.L_x_48) ;  /* 0x00000000000c7947 */ /* 0x000fec0003800000 */
.L_x_41:
[----:B------:R-:W0:Y:S01]  /*1350*/  MUFU.RSQ R0, -QNAN ;  /* 0xffc0000000007908 */ /* 0x000e220000001400 */
[----:B------:R-:W-:Y:S05]  /*1360*/  BRA `(.L_x_48) ;  /* 0x0000000000047947 */ /* 0x000fea0003800000 */
.L_x_40:
[----:B------:R-:W-:-:S07]  /*1370*/  FADD.FTZ R0, R0, R3 ;  /* 0x0000000300007221 */ /* 0x000fce0000010000 */
.L_x_48:
[----:B------:R-:W-:Y:S05]  /*1380*/  BSYNC.RECONVERGENT B1 ;  /* 0x0000000000017941 */ /* 0x000fea0003800200 */
.L_x_38:
[----:B------:R-:W-:Y:S02]  /*1390*/  HFMA2 R7, -RZ, RZ, 0, 0 ;  /* 0x00000000ff077431 */ /* 0x000fe400000001ff */
[----:B------:R-:W-:-:S04]  /*13a0*/  IMAD.MOV.U32 R6, RZ, RZ, R2 ;  /* 0x000000ffff067224 */ /* 0x000fc800078e0002 */
[----:B0-----:R-:W-:Y:S05]  /*13b0*/  RET.REL.NODEC R6 `(_ZN6cuBERT18kernel_layer_norm_EPfiiPKfS2_) ;  /* 0xffffffec06107950 */ /* 0x001fea0003c3ffff */
.L_x_49:
        /* <DEDUP_REMOVED lines=12> */
.L_x_51:


//--------------------- .nv.shared.reserved.0     --------------------------
	.section	.nv.shared.reserved.0,"aw",@nobits
	.weak		__nv_reservedSMEM_offset_0_alias
	.size		__nv_reservedSMEM_offset_0_alias, 0, 64
	.other		__nv_reservedSMEM_offset_0_alias,@"STO_CUDA_RESERVED_SHARED STV_DEFAULT"
__nv_reservedSMEM_offset_0_alias:
	.zero		0
	.zero		64


//--------------------- .nv.constant0._ZN6cuBERT18kernel_layer_norm_EPfS0_iiPKfS2_ --------------------------
	.section	.nv.constant0._ZN6cuBERT18kernel_layer_norm_EPfS0_iiPKfS2_,"a",@progbits
	.sectionflags	@""
	.align	4
.nv.constant0._ZN6cuBERT18kernel_layer_norm_EPfS0_iiPKfS2_:
	.zero		936


//--------------------- .nv.constant0._ZN6cuBERT18kernel_layer_norm_EPfiiPKfS2_ --------------------------
	.section	.nv.constant0._ZN6cuBERT18kernel_layer_norm_EPfiiPKfS2_,"a",@progbits
	.sectionflags	@""
	.align	4
.nv.constant0._ZN6cuBERT18kernel_layer_norm_EPfiiPKfS2_:
	.zero		928


//--------------------- SYMBOLS --------------------------

	.type		.nv.reservedSmem.offset0,@object
	.size		.nv.reservedSmem.offset0,0x4
